//
// Generated by NVIDIA NVVM Compiler
//
// Compiler Build ID: CL-36424714
// Cuda compilation tools, release 13.0, V13.0.88
// Based on NVVM 20.0.0
//

.version 9.0
.target sm_100
.address_size 64

	// .globl	_Z12softmax_cudaPfS_S_S_mm
.extern .shared .align 16 .b8 inp_shared[];

.visible .entry _Z12softmax_cudaPfS_S_S_mm(
	.param .u64 .ptr .align 1 _Z12softmax_cudaPfS_S_S_mm_param_0,
	.param .u64 .ptr .align 1 _Z12softmax_cudaPfS_S_S_mm_param_1,
	.param .u64 .ptr .align 1 _Z12softmax_cudaPfS_S_S_mm_param_2,
	.param .u64 .ptr .align 1 _Z12softmax_cudaPfS_S_S_mm_param_3,
	.param .u64 _Z12softmax_cudaPfS_S_S_mm_param_4,
	.param .u64 _Z12softmax_cudaPfS_S_S_mm_param_5
)
{
	.reg .pred 	%p<54>;
	.reg .b32 	%r<325>;
	.reg .b32 	%f<174>;
	.reg .b64 	%rd<178>;

	ld.param.u64 	%rd76, [_Z12softmax_cudaPfS_S_S_mm_param_0];
	ld.param.u64 	%rd77, [_Z12softmax_cudaPfS_S_S_mm_param_1];
	ld.param.u64 	%rd78, [_Z12softmax_cudaPfS_S_S_mm_param_2];
	ld.param.u64 	%rd79, [_Z12softmax_cudaPfS_S_S_mm_param_3];
	ld.param.u64 	%rd74, [_Z12softmax_cudaPfS_S_S_mm_param_4];
	ld.param.u64 	%rd75, [_Z12softmax_cudaPfS_S_S_mm_param_5];
	cvta.to.global.u64 	%rd1, %rd76;
	cvta.to.global.u64 	%rd2, %rd79;
	cvta.to.global.u64 	%rd3, %rd78;
	cvta.to.global.u64 	%rd4, %rd77;
	mov.u32 	%r324, %tid.x;
	mov.u32 	%r2, %ntid.x;
	shl.b32 	%r3, %r2, 2;
	setp.ge.u32 	%p1, %r324, %r3;
	@%p1 bra 	$L__BB0_37;
	mov.u32 	%r114, %ctaid.x;
	shl.b32 	%r4, %r114, 2;
	mul.lo.s32 	%r5, %r4, %r2;
	mul.lo.s64 	%rd5, %rd75, %rd74;
	add.s32 	%r115, %r324, %r2;
	max.u32 	%r116, %r3, %r115;
	setp.lt.u32 	%p2, %r115, %r3;
	selp.u32 	%r117, 1, 0, %p2;
	add.s32 	%r118, %r115, %r117;
	sub.s32 	%r119, %r116, %r118;
	div.u32 	%r120, %r119, %r2;
	add.s32 	%r6, %r120, %r117;
	and.b32  	%r121, %r6, 3;
	setp.eq.s32 	%p3, %r121, 3;
	mov.u32 	%r302, %r324;
	@%p3 bra 	$L__BB0_10;
	add.s32 	%r122, %r6, 1;
	and.b32  	%r123, %r122, 3;
	shl.b32 	%r124, %r324, 2;
	mov.u32 	%r125, inp_shared;
	add.s32 	%r295, %r125, %r124;
	add.s32 	%r294, %r324, %r5;
	neg.s32 	%r293, %r123;
	mad.lo.s32 	%r302, %r2, %r123, %r324;
	and.b64  	%rd80, %rd75, -4294967296;
$L__BB0_3:
	.pragma "nounroll";
	cvt.u64.u32 	%rd6, %r294;
	setp.ne.s64 	%p4, %rd80, 0;
	@%p4 bra 	$L__BB0_5;
	cvt.u32.u64 	%r126, %rd75;
	cvt.u32.u64 	%r127, %rd6;
	div.u32 	%r128, %r127, %r126;
	cvt.u64.u32 	%rd162, %r128;
	bra.uni 	$L__BB0_6;
$L__BB0_5:
	div.u64 	%rd162, %rd6, %rd75;
$L__BB0_6:
	setp.gt.u64 	%p5, %rd5, %rd6;
	@%p5 bra 	$L__BB0_8;
	mov.b32 	%r129, 0;
	st.shared.u32 	[%r295], %r129;
	bra.uni 	$L__BB0_9;
$L__BB0_8:
	shl.b64 	%rd81, %rd6, 2;
	add.s64 	%rd82, %rd1, %rd81;
	ld.global.f32 	%f2, [%rd82];
	st.shared.f32 	[%r295], %f2;
	shl.b64 	%rd83, %rd162, 2;
	add.s64 	%rd84, %rd4, %rd83;
	mov.b32 	%r130, -8388609;
	st.global.u32 	[%rd84], %r130;
	add.s64 	%rd85, %rd3, %rd83;
	mov.b32 	%r131, 0;
	st.global.u32 	[%rd85], %r131;
$L__BB0_9:
	cvt.u32.u64 	%r132, %rd6;
	add.s32 	%r295, %r295, %r3;
	add.s32 	%r294, %r132, %r2;
	add.s32 	%r293, %r293, 1;
	setp.ne.s32 	%p6, %r293, 0;
	@%p6 bra 	$L__BB0_3;
$L__BB0_10:
	setp.lt.u32 	%p7, %r6, 3;
	@%p7 bra 	$L__BB0_37;
	shl.b32 	%r18, %r302, 2;
	shl.b32 	%r134, %r2, 3;
	add.s32 	%r19, %r134, %r18;
	mad.lo.s32 	%r135, %r2, %r4, %r2;
	add.s32 	%r300, %r302, %r135;
	add.s32 	%r136, %r4, 2;
	mad.lo.s32 	%r299, %r2, %r136, %r302;
	add.s32 	%r137, %r4, 3;
	mad.lo.s32 	%r298, %r2, %r137, %r302;
	add.s32 	%r297, %r302, %r5;
	mov.u32 	%r301, inp_shared;
	and.b64  	%rd86, %rd75, -4294967296;
$L__BB0_12:
	cvt.u64.u32 	%rd10, %r297;
	setp.ne.s64 	%p8, %rd86, 0;
	@%p8 bra 	$L__BB0_14;
	cvt.u32.u64 	%r138, %rd75;
	cvt.u32.u64 	%r139, %rd10;
	div.u32 	%r140, %r139, %r138;
	cvt.u64.u32 	%rd163, %r140;
	bra.uni 	$L__BB0_15;
$L__BB0_14:
	div.u64 	%rd163, %rd10, %rd75;
$L__BB0_15:
	setp.le.u64 	%p9, %rd5, %rd10;
	@%p9 bra 	$L__BB0_17;
	shl.b64 	%rd87, %rd10, 2;
	add.s64 	%rd88, %rd1, %rd87;
	ld.global.f32 	%f3, [%rd88];
	add.s32 	%r143, %r301, %r18;
	st.shared.f32 	[%r143], %f3;
	shl.b64 	%rd89, %rd163, 2;
	add.s64 	%rd90, %rd4, %rd89;
	mov.b32 	%r144, -8388609;
	st.global.u32 	[%rd90], %r144;
	add.s64 	%rd91, %rd3, %rd89;
	mov.b32 	%r145, 0;
	st.global.u32 	[%rd91], %r145;
	bra.uni 	$L__BB0_18;
$L__BB0_17:
	add.s32 	%r141, %r301, %r18;
	mov.b32 	%r142, 0;
	st.shared.u32 	[%r141], %r142;
$L__BB0_18:
	cvt.u64.u32 	%rd14, %r300;
	@%p8 bra 	$L__BB0_20;
	cvt.u32.u64 	%r146, %rd75;
	cvt.u32.u64 	%r147, %rd14;
	div.u32 	%r148, %r147, %r146;
	cvt.u64.u32 	%rd164, %r148;
	bra.uni 	$L__BB0_21;
$L__BB0_20:
	div.u64 	%rd164, %rd14, %rd75;
$L__BB0_21:
	setp.gt.u64 	%p11, %rd5, %rd14;
	@%p11 bra 	$L__BB0_23;
	add.s32 	%r149, %r3, %r18;
	add.s32 	%r150, %r301, %r149;
	mov.b32 	%r151, 0;
	st.shared.u32 	[%r150], %r151;
	bra.uni 	$L__BB0_24;
$L__BB0_23:
	shl.b64 	%rd93, %rd14, 2;
	add.s64 	%rd94, %rd1, %rd93;
	ld.global.f32 	%f4, [%rd94];
	add.s32 	%r152, %r3, %r18;
	add.s32 	%r153, %r301, %r152;
	st.shared.f32 	[%r153], %f4;
	shl.b64 	%rd95, %rd164, 2;
	add.s64 	%rd96, %rd4, %rd95;
	mov.b32 	%r154, -8388609;
	st.global.u32 	[%rd96], %r154;
	add.s64 	%rd97, %rd3, %rd95;
	mov.b32 	%r155, 0;
	st.global.u32 	[%rd97], %r155;
$L__BB0_24:
	add.s32 	%r30, %r302, %r2;
	cvt.u64.u32 	%rd18, %r299;
	and.b64  	%rd98, %rd75, -4294967296;
	setp.ne.s64 	%p12, %rd98, 0;
	@%p12 bra 	$L__BB0_26;
	cvt.u32.u64 	%r156, %rd75;
	cvt.u32.u64 	%r157, %rd18;
	div.u32 	%r158, %r157, %r156;
	cvt.u64.u32 	%rd165, %r158;
	bra.uni 	$L__BB0_27;
$L__BB0_26:
	div.u64 	%rd165, %rd18, %rd75;
$L__BB0_27:
	setp.gt.u64 	%p13, %rd5, %rd18;
	@%p13 bra 	$L__BB0_29;
	add.s32 	%r159, %r301, %r19;
	mov.b32 	%r160, 0;
	st.shared.u32 	[%r159], %r160;
	bra.uni 	$L__BB0_30;
$L__BB0_29:
	shl.b64 	%rd99, %rd18, 2;
	add.s64 	%rd100, %rd1, %rd99;
	ld.global.f32 	%f5, [%rd100];
	add.s32 	%r161, %r301, %r19;
	st.shared.f32 	[%r161], %f5;
	shl.b64 	%rd101, %rd165, 2;
	add.s64 	%rd102, %rd4, %rd101;
	mov.b32 	%r162, -8388609;
	st.global.u32 	[%rd102], %r162;
	add.s64 	%rd103, %rd3, %rd101;
	mov.b32 	%r163, 0;
	st.global.u32 	[%rd103], %r163;
$L__BB0_30:
	add.s32 	%r31, %r30, %r2;
	cvt.u64.u32 	%rd22, %r298;
	and.b64  	%rd104, %rd75, -4294967296;
	setp.ne.s64 	%p14, %rd104, 0;
	@%p14 bra 	$L__BB0_32;
	cvt.u32.u64 	%r164, %rd75;
	cvt.u32.u64 	%r165, %rd22;
	div.u32 	%r166, %r165, %r164;
	cvt.u64.u32 	%rd166, %r166;
	bra.uni 	$L__BB0_33;
$L__BB0_32:
	div.u64 	%rd166, %rd22, %rd75;
$L__BB0_33:
	setp.gt.u64 	%p15, %rd5, %rd22;
	@%p15 bra 	$L__BB0_35;
	mad.lo.s32 	%r167, %r2, 12, %r18;
	add.s32 	%r168, %r301, %r167;
	mov.b32 	%r169, 0;
	st.shared.u32 	[%r168], %r169;
	bra.uni 	$L__BB0_36;
$L__BB0_35:
	shl.b64 	%rd105, %rd22, 2;
	add.s64 	%rd106, %rd1, %rd105;
	ld.global.f32 	%f6, [%rd106];
	mad.lo.s32 	%r170, %r2, 12, %r18;
	add.s32 	%r171, %r301, %r170;
	st.shared.f32 	[%r171], %f6;
	shl.b64 	%rd107, %rd166, 2;
	add.s64 	%rd108, %rd4, %rd107;
	mov.b32 	%r172, -8388609;
	st.global.u32 	[%rd108], %r172;
	add.s64 	%rd109, %rd3, %rd107;
	mov.b32 	%r173, 0;
	st.global.u32 	[%rd109], %r173;
$L__BB0_36:
	cvt.u32.u64 	%r174, %rd10;
	add.s32 	%r175, %r31, %r2;
	add.s32 	%r302, %r175, %r2;
	shl.b32 	%r176, %r2, 4;
	add.s32 	%r301, %r301, %r176;
	add.s32 	%r300, %r300, %r3;
	add.s32 	%r299, %r299, %r3;
	add.s32 	%r298, %r298, %r3;
	add.s32 	%r297, %r174, %r3;
	setp.lt.u32 	%p16, %r302, %r3;
	@%p16 bra 	$L__BB0_12;
$L__BB0_37:
	setp.ge.u32 	%p17, %r324, %r3;
	bar.sync 	0;
	@%p17 bra 	$L__BB0_46;
	mov.u32 	%r177, %ctaid.x;
	mul.lo.s32 	%r178, %r177, %r2;
	shl.b32 	%r38, %r178, 2;
	mul.lo.s64 	%rd26, %rd75, %rd74;
	and.b64  	%rd110, %rd75, -4294967296;
	cvt.u32.u64 	%r180, %rd75;
	mov.u32 	%r184, inp_shared;
	mov.u32 	%r303, %r324;
$L__BB0_39:
	add.s32 	%r179, %r303, %r38;
	cvt.u64.u32 	%rd27, %r179;
	setp.le.u64 	%p18, %rd26, %rd27;
	@%p18 bra 	$L__BB0_45;
	setp.ne.s64 	%p19, %rd110, 0;
	@%p19 bra 	$L__BB0_42;
	cvt.u32.u64 	%r181, %rd27;
	div.u32 	%r182, %r181, %r180;
	cvt.u64.u32 	%rd167, %r182;
	bra.uni 	$L__BB0_43;
$L__BB0_42:
	div.u64 	%rd167, %rd27, %rd75;
$L__BB0_43:
	shl.b64 	%rd111, %rd167, 2;
	add.s64 	%rd31, %rd4, %rd111;
	shl.b32 	%r183, %r303, 2;
	add.s32 	%r185, %r184, %r183;
	ld.shared.f32 	%f1, [%r185];
	ld.global.u32 	%r304, [%rd31];
$L__BB0_44:
	mov.b32 	%f7, %r304;
	max.f32 	%f8, %f1, %f7;
	mov.b32 	%r186, %f8;
	atom.relaxed.global.cas.b32 	%r42, [%rd31], %r304, %r186;
	setp.ne.s32 	%p20, %r304, %r42;
	mov.u32 	%r304, %r42;
	@%p20 bra 	$L__BB0_44;
$L__BB0_45:
	add.s32 	%r303, %r303, %r2;
	setp.lt.u32 	%p21, %r303, %r3;
	@%p21 bra 	$L__BB0_39;
$L__BB0_46:
	setp.ge.u32 	%p22, %r324, %r3;
	bar.sync 	0;
	@%p22 bra 	$L__BB0_78;
	mov.u32 	%r187, %ctaid.x;
	shl.b32 	%r44, %r187, 2;
	mul.lo.s32 	%r45, %r44, %r2;
	mul.lo.s64 	%rd32, %rd75, %rd74;
	add.s32 	%r188, %r324, %r2;
	max.u32 	%r189, %r3, %r188;
	setp.lt.u32 	%p23, %r188, %r3;
	selp.u32 	%r190, 1, 0, %p23;
	add.s32 	%r191, %r188, %r190;
	sub.s32 	%r192, %r189, %r191;
	div.u32 	%r193, %r192, %r2;
	add.s32 	%r46, %r193, %r190;
	and.b32  	%r194, %r46, 3;
	setp.eq.s32 	%p24, %r194, 3;
	mov.u32 	%r314, %r324;
	@%p24 bra 	$L__BB0_55;
	add.s32 	%r195, %r46, 1;
	and.b32  	%r196, %r195, 3;
	shl.b32 	%r197, %r324, 2;
	mov.u32 	%r198, inp_shared;
	add.s32 	%r307, %r198, %r197;
	add.s32 	%r306, %r324, %r45;
	neg.s32 	%r305, %r196;
	mad.lo.s32 	%r314, %r2, %r196, %r324;
	and.b64  	%rd112, %rd75, -4294967296;
$L__BB0_49:
	.pragma "nounroll";
	cvt.u64.u32 	%rd33, %r306;
	setp.le.u64 	%p25, %rd32, %rd33;
	@%p25 bra 	$L__BB0_54;
	setp.ne.s64 	%p26, %rd112, 0;
	@%p26 bra 	$L__BB0_52;
	cvt.u32.u64 	%r199, %rd75;
	cvt.u32.u64 	%r200, %rd33;
	div.u32 	%r201, %r200, %r199;
	cvt.u64.u32 	%rd168, %r201;
	bra.uni 	$L__BB0_53;
$L__BB0_52:
	div.u64 	%rd168, %rd33, %rd75;
$L__BB0_53:
	shl.b64 	%rd113, %rd168, 2;
	add.s64 	%rd114, %rd3, %rd113;
	ld.shared.f32 	%f9, [%r307];
	add.s64 	%rd115, %rd4, %rd113;
	ld.global.f32 	%f10, [%rd115];
	sub.f32 	%f11, %f9, %f10;
	fma.rn.f32 	%f12, %f11, 0f3BBB989D, 0f3F000000;
	cvt.sat.f32.f32 	%f13, %f12;
	mov.f32 	%f14, 0f4B400001;
	mov.f32 	%f15, 0f437C0000;
	fma.rm.f32 	%f16, %f13, %f15, %f14;
	add.f32 	%f17, %f16, 0fCB40007F;
	neg.f32 	%f18, %f17;
	fma.rn.f32 	%f19, %f11, 0f3FB8AA3B, %f18;
	fma.rn.f32 	%f20, %f11, 0f32A57060, %f19;
	mov.b32 	%r202, %f16;
	shl.b32 	%r203, %r202, 23;
	mov.b32 	%f21, %r203;
	ex2.approx.ftz.f32 	%f22, %f20;
	mul.f32 	%f23, %f22, %f21;
	atom.global.add.f32 	%f24, [%rd114], %f23;
$L__BB0_54:
	cvt.u32.u64 	%r204, %rd33;
	add.s32 	%r307, %r307, %r3;
	add.s32 	%r306, %r204, %r2;
	add.s32 	%r305, %r305, 1;
	setp.ne.s32 	%p27, %r305, 0;
	@%p27 bra 	$L__BB0_49;
$L__BB0_55:
	setp.lt.u32 	%p28, %r46, 3;
	@%p28 bra 	$L__BB0_78;
	shl.b32 	%r313, %r314, 2;
	mad.lo.s32 	%r205, %r2, %r44, %r2;
	add.s32 	%r312, %r314, %r205;
	add.s32 	%r206, %r44, 2;
	mad.lo.s32 	%r311, %r2, %r206, %r314;
	add.s32 	%r207, %r44, 3;
	mad.lo.s32 	%r310, %r2, %r207, %r314;
	add.s32 	%r309, %r314, %r45;
	and.b64  	%rd116, %rd75, -4294967296;
$L__BB0_57:
	cvt.u64.u32 	%rd37, %r309;
	setp.le.u64 	%p29, %rd32, %rd37;
	@%p29 bra 	$L__BB0_62;
	setp.ne.s64 	%p30, %rd116, 0;
	@%p30 bra 	$L__BB0_60;
	cvt.u32.u64 	%r208, %rd75;
	cvt.u32.u64 	%r209, %rd37;
	div.u32 	%r210, %r209, %r208;
	cvt.u64.u32 	%rd169, %r210;
	bra.uni 	$L__BB0_61;
$L__BB0_60:
	div.u64 	%rd169, %rd37, %rd75;
$L__BB0_61:
	shl.b64 	%rd117, %rd169, 2;
	add.s64 	%rd118, %rd3, %rd117;
	mov.u32 	%r211, inp_shared;
	add.s32 	%r212, %r211, %r313;
	ld.shared.f32 	%f25, [%r212];
	add.s64 	%rd119, %rd4, %rd117;
	ld.global.f32 	%f26, [%rd119];
	sub.f32 	%f27, %f25, %f26;
	fma.rn.f32 	%f28, %f27, 0f3BBB989D, 0f3F000000;
	cvt.sat.f32.f32 	%f29, %f28;
	mov.f32 	%f30, 0f4B400001;
	mov.f32 	%f31, 0f437C0000;
	fma.rm.f32 	%f32, %f29, %f31, %f30;
	add.f32 	%f33, %f32, 0fCB40007F;
	neg.f32 	%f34, %f33;
	fma.rn.f32 	%f35, %f27, 0f3FB8AA3B, %f34;
	fma.rn.f32 	%f36, %f27, 0f32A57060, %f35;
	mov.b32 	%r213, %f32;
	shl.b32 	%r214, %r213, 23;
	mov.b32 	%f37, %r214;
	ex2.approx.ftz.f32 	%f38, %f36;
	mul.f32 	%f39, %f38, %f37;
	atom.global.add.f32 	%f40, [%rd118], %f39;
$L__BB0_62:
	cvt.u64.u32 	%rd41, %r312;
	setp.le.u64 	%p31, %rd32, %rd41;
	@%p31 bra 	$L__BB0_67;
	setp.ne.s64 	%p32, %rd116, 0;
	@%p32 bra 	$L__BB0_65;
	cvt.u32.u64 	%r215, %rd75;
	cvt.u32.u64 	%r216, %rd41;
	div.u32 	%r217, %r216, %r215;
	cvt.u64.u32 	%rd170, %r217;
	bra.uni 	$L__BB0_66;
$L__BB0_65:
	div.u64 	%rd170, %rd41, %rd75;
$L__BB0_66:
	shl.b64 	%rd121, %rd170, 2;
	add.s64 	%rd122, %rd3, %rd121;
	mov.u32 	%r218, inp_shared;
	add.s32 	%r219, %r218, %r3;
	add.s32 	%r220, %r219, %r313;
	ld.shared.f32 	%f41, [%r220];
	add.s64 	%rd123, %rd4, %rd121;
	ld.global.f32 	%f42, [%rd123];
	sub.f32 	%f43, %f41, %f42;
	fma.rn.f32 	%f44, %f43, 0f3BBB989D, 0f3F000000;
	cvt.sat.f32.f32 	%f45, %f44;
	mov.f32 	%f46, 0f4B400001;
	mov.f32 	%f47, 0f437C0000;
	fma.rm.f32 	%f48, %f45, %f47, %f46;
	add.f32 	%f49, %f48, 0fCB40007F;
	neg.f32 	%f50, %f49;
	fma.rn.f32 	%f51, %f43, 0f3FB8AA3B, %f50;
	fma.rn.f32 	%f52, %f43, 0f32A57060, %f51;
	mov.b32 	%r221, %f48;
	shl.b32 	%r222, %r221, 23;
	mov.b32 	%f53, %r222;
	ex2.approx.ftz.f32 	%f54, %f52;
	mul.f32 	%f55, %f54, %f53;
	atom.global.add.f32 	%f56, [%rd122], %f55;
$L__BB0_67:
	add.s32 	%r69, %r314, %r2;
	cvt.u64.u32 	%rd45, %r311;
	setp.le.u64 	%p33, %rd32, %rd45;
	@%p33 bra 	$L__BB0_72;
	setp.ne.s64 	%p34, %rd116, 0;
	@%p34 bra 	$L__BB0_70;
	cvt.u32.u64 	%r223, %rd75;
	cvt.u32.u64 	%r224, %rd45;
	div.u32 	%r225, %r224, %r223;
	cvt.u64.u32 	%rd171, %r225;
	bra.uni 	$L__BB0_71;
$L__BB0_70:
	div.u64 	%rd171, %rd45, %rd75;
$L__BB0_71:
	shl.b64 	%rd125, %rd171, 2;
	add.s64 	%rd126, %rd3, %rd125;
	shl.b32 	%r226, %r2, 3;
	mov.u32 	%r227, inp_shared;
	add.s32 	%r228, %r227, %r226;
	add.s32 	%r229, %r228, %r313;
	ld.shared.f32 	%f57, [%r229];
	add.s64 	%rd127, %rd4, %rd125;
	ld.global.f32 	%f58, [%rd127];
	sub.f32 	%f59, %f57, %f58;
	fma.rn.f32 	%f60, %f59, 0f3BBB989D, 0f3F000000;
	cvt.sat.f32.f32 	%f61, %f60;
	mov.f32 	%f62, 0f4B400001;
	mov.f32 	%f63, 0f437C0000;
	fma.rm.f32 	%f64, %f61, %f63, %f62;
	add.f32 	%f65, %f64, 0fCB40007F;
	neg.f32 	%f66, %f65;
	fma.rn.f32 	%f67, %f59, 0f3FB8AA3B, %f66;
	fma.rn.f32 	%f68, %f59, 0f32A57060, %f67;
	mov.b32 	%r230, %f64;
	shl.b32 	%r231, %r230, 23;
	mov.b32 	%f69, %r231;
	ex2.approx.ftz.f32 	%f70, %f68;
	mul.f32 	%f71, %f70, %f69;
	atom.global.add.f32 	%f72, [%rd126], %f71;
$L__BB0_72:
	add.s32 	%r70, %r69, %r2;
	cvt.u64.u32 	%rd49, %r310;
	setp.le.u64 	%p35, %rd32, %rd49;
	@%p35 bra 	$L__BB0_77;
	setp.ne.s64 	%p36, %rd116, 0;
	@%p36 bra 	$L__BB0_75;
	cvt.u32.u64 	%r232, %rd75;
	cvt.u32.u64 	%r233, %rd49;
	div.u32 	%r234, %r233, %r232;
	cvt.u64.u32 	%rd172, %r234;
	bra.uni 	$L__BB0_76;
$L__BB0_75:
	div.u64 	%rd172, %rd49, %rd75;
$L__BB0_76:
	shl.b64 	%rd129, %rd172, 2;
	add.s64 	%rd130, %rd3, %rd129;
	mov.u32 	%r235, inp_shared;
	mad.lo.s32 	%r236, %r2, 12, %r235;
	add.s32 	%r237, %r236, %r313;
	ld.shared.f32 	%f73, [%r237];
	add.s64 	%rd131, %rd4, %rd129;
	ld.global.f32 	%f74, [%rd131];
	sub.f32 	%f75, %f73, %f74;
	fma.rn.f32 	%f76, %f75, 0f3BBB989D, 0f3F000000;
	cvt.sat.f32.f32 	%f77, %f76;
	mov.f32 	%f78, 0f4B400001;
	mov.f32 	%f79, 0f437C0000;
	fma.rm.f32 	%f80, %f77, %f79, %f78;
	add.f32 	%f81, %f80, 0fCB40007F;
	neg.f32 	%f82, %f81;
	fma.rn.f32 	%f83, %f75, 0f3FB8AA3B, %f82;
	fma.rn.f32 	%f84, %f75, 0f32A57060, %f83;
	mov.b32 	%r238, %f80;
	shl.b32 	%r239, %r238, 23;
	mov.b32 	%f85, %r239;
	ex2.approx.ftz.f32 	%f86, %f84;
	mul.f32 	%f87, %f86, %f85;
	atom.global.add.f32 	%f88, [%rd130], %f87;
$L__BB0_77:
	cvt.u32.u64 	%r240, %rd37;
	add.s32 	%r241, %r70, %r2;
	add.s32 	%r314, %r241, %r2;
	shl.b32 	%r242, %r2, 4;
	add.s32 	%r313, %r313, %r242;
	add.s32 	%r312, %r312, %r3;
	add.s32 	%r311, %r311, %r3;
	add.s32 	%r310, %r310, %r3;
	add.s32 	%r309, %r240, %r3;
	setp.lt.u32 	%p37, %r314, %r3;
	@%p37 bra 	$L__BB0_57;
$L__BB0_78:
	setp.ge.u32 	%p38, %r324, %r3;
	bar.sync 	0;
	@%p38 bra 	$L__BB0_110;
	mov.u32 	%r243, %ctaid.x;
	shl.b32 	%r77, %r243, 2;
	mul.lo.s32 	%r78, %r77, %r2;
	mul.lo.s64 	%rd53, %rd75, %rd74;
	add.s32 	%r244, %r324, %r2;
	max.u32 	%r245, %r3, %r244;
	setp.lt.u32 	%p39, %r244, %r3;
	selp.u32 	%r246, 1, 0, %p39;
	add.s32 	%r247, %r244, %r246;
	sub.s32 	%r248, %r245, %r247;
	div.u32 	%r249, %r248, %r2;
	add.s32 	%r79, %r249, %r246;
	and.b32  	%r250, %r79, 3;
	setp.eq.s32 	%p40, %r250, 3;
	@%p40 bra 	$L__BB0_87;
	add.s32 	%r251, %r79, 1;
	and.b32  	%r252, %r251, 3;
	shl.b32 	%r253, %r324, 2;
	mov.u32 	%r254, inp_shared;
	add.s32 	%r317, %r254, %r253;
	add.s32 	%r316, %r324, %r78;
	neg.s32 	%r315, %r252;
	mad.lo.s32 	%r324, %r2, %r252, %r324;
	and.b64  	%rd132, %rd75, -4294967296;
$L__BB0_81:
	.pragma "nounroll";
	cvt.u64.u32 	%rd54, %r316;
	setp.le.u64 	%p41, %rd53, %rd54;
	@%p41 bra 	$L__BB0_86;
	setp.ne.s64 	%p42, %rd132, 0;
	@%p42 bra 	$L__BB0_84;
	cvt.u32.u64 	%r255, %rd75;
	cvt.u32.u64 	%r256, %rd54;
	div.u32 	%r257, %r256, %r255;
	cvt.u64.u32 	%rd173, %r257;
	bra.uni 	$L__BB0_85;
$L__BB0_84:
	div.u64 	%rd173, %rd54, %rd75;
$L__BB0_85:
	ld.shared.f32 	%f89, [%r317];
	shl.b64 	%rd133, %rd173, 2;
	add.s64 	%rd134, %rd4, %rd133;
	ld.global.f32 	%f90, [%rd134];
	sub.f32 	%f91, %f89, %f90;
	fma.rn.f32 	%f92, %f91, 0f3BBB989D, 0f3F000000;
	cvt.sat.f32.f32 	%f93, %f92;
	mov.f32 	%f94, 0f4B400001;
	mov.f32 	%f95, 0f437C0000;
	fma.rm.f32 	%f96, %f93, %f95, %f94;
	add.f32 	%f97, %f96, 0fCB40007F;
	neg.f32 	%f98, %f97;
	fma.rn.f32 	%f99, %f91, 0f3FB8AA3B, %f98;
	fma.rn.f32 	%f100, %f91, 0f32A57060, %f99;
	mov.b32 	%r258, %f96;
	shl.b32 	%r259, %r258, 23;
	mov.b32 	%f101, %r259;
	ex2.approx.ftz.f32 	%f102, %f100;
	mul.f32 	%f103, %f102, %f101;
	add.s64 	%rd135, %rd3, %rd133;
	ld.global.f32 	%f104, [%rd135];
	div.rn.f32 	%f105, %f103, %f104;
	shl.b64 	%rd136, %rd54, 2;
	add.s64 	%rd137, %rd2, %rd136;
	st.global.f32 	[%rd137], %f105;
$L__BB0_86:
	cvt.u32.u64 	%r260, %rd54;
	add.s32 	%r317, %r317, %r3;
	add.s32 	%r316, %r260, %r2;
	add.s32 	%r315, %r315, 1;
	setp.ne.s32 	%p43, %r315, 0;
	@%p43 bra 	$L__BB0_81;
$L__BB0_87:
	setp.lt.u32 	%p44, %r79, 3;
	@%p44 bra 	$L__BB0_110;
	shl.b32 	%r261, %r2, 3;
	mov.u32 	%r262, inp_shared;
	add.s32 	%r91, %r262, %r261;
	shl.b32 	%r323, %r324, 2;
	shl.b32 	%r93, %r2, 4;
	mad.lo.s32 	%r94, %r2, 12, %r262;
	add.s32 	%r95, %r262, %r3;
	mad.lo.s32 	%r263, %r2, %r77, %r2;
	add.s32 	%r322, %r324, %r263;
	add.s32 	%r264, %r77, 2;
	mad.lo.s32 	%r321, %r2, %r264, %r324;
	add.s32 	%r265, %r77, 3;
	mad.lo.s32 	%r320, %r2, %r265, %r324;
	add.s32 	%r319, %r324, %r78;
	and.b64  	%rd138, %rd75, -4294967296;
$L__BB0_89:
	cvt.u64.u32 	%rd58, %r319;
	setp.le.u64 	%p45, %rd53, %rd58;
	@%p45 bra 	$L__BB0_94;
	setp.ne.s64 	%p46, %rd138, 0;
	@%p46 bra 	$L__BB0_92;
	cvt.u32.u64 	%r266, %rd75;
	cvt.u32.u64 	%r267, %rd58;
	div.u32 	%r268, %r267, %r266;
	cvt.u64.u32 	%rd174, %r268;
	bra.uni 	$L__BB0_93;
$L__BB0_92:
	div.u64 	%rd174, %rd58, %rd75;
$L__BB0_93:
	mov.u32 	%r269, inp_shared;
	add.s32 	%r270, %r269, %r323;
	ld.shared.f32 	%f106, [%r270];
	shl.b64 	%rd139, %rd174, 2;
	add.s64 	%rd140, %rd4, %rd139;
	ld.global.f32 	%f107, [%rd140];
	sub.f32 	%f108, %f106, %f107;
	fma.rn.f32 	%f109, %f108, 0f3BBB989D, 0f3F000000;
	cvt.sat.f32.f32 	%f110, %f109;
	mov.f32 	%f111, 0f4B400001;
	mov.f32 	%f112, 0f437C0000;
	fma.rm.f32 	%f113, %f110, %f112, %f111;
	add.f32 	%f114, %f113, 0fCB40007F;
	neg.f32 	%f115, %f114;
	fma.rn.f32 	%f116, %f108, 0f3FB8AA3B, %f115;
	fma.rn.f32 	%f117, %f108, 0f32A57060, %f116;
	mov.b32 	%r271, %f113;
	shl.b32 	%r272, %r271, 23;
	mov.b32 	%f118, %r272;
	ex2.approx.ftz.f32 	%f119, %f117;
	mul.f32 	%f120, %f119, %f118;
	add.s64 	%rd141, %rd3, %rd139;
	ld.global.f32 	%f121, [%rd141];
	div.rn.f32 	%f122, %f120, %f121;
	shl.b64 	%rd142, %rd58, 2;
	add.s64 	%rd143, %rd2, %rd142;
	st.global.f32 	[%rd143], %f122;
$L__BB0_94:
	cvt.u64.u32 	%rd62, %r322;
	setp.le.u64 	%p47, %rd53, %rd62;
	@%p47 bra 	$L__BB0_99;
	setp.ne.s64 	%p48, %rd138, 0;
	@%p48 bra 	$L__BB0_97;
	cvt.u32.u64 	%r273, %rd75;
	cvt.u32.u64 	%r274, %rd62;
	div.u32 	%r275, %r274, %r273;
	cvt.u64.u32 	%rd175, %r275;
	bra.uni 	$L__BB0_98;
$L__BB0_97:
	div.u64 	%rd175, %rd62, %rd75;
$L__BB0_98:
	add.s32 	%r276, %r95, %r323;
	ld.shared.f32 	%f123, [%r276];
	shl.b64 	%rd145, %rd175, 2;
	add.s64 	%rd146, %rd4, %rd145;
	ld.global.f32 	%f124, [%rd146];
	sub.f32 	%f125, %f123, %f124;
	fma.rn.f32 	%f126, %f125, 0f3BBB989D, 0f3F000000;
	cvt.sat.f32.f32 	%f127, %f126;
	mov.f32 	%f128, 0f4B400001;
	mov.f32 	%f129, 0f437C0000;
	fma.rm.f32 	%f130, %f127, %f129, %f128;
	add.f32 	%f131, %f130, 0fCB40007F;
	neg.f32 	%f132, %f131;
	fma.rn.f32 	%f133, %f125, 0f3FB8AA3B, %f132;
	fma.rn.f32 	%f134, %f125, 0f32A57060, %f133;
	mov.b32 	%r277, %f130;
	shl.b32 	%r278, %r277, 23;
	mov.b32 	%f135, %r278;
	ex2.approx.ftz.f32 	%f136, %f134;
	mul.f32 	%f137, %f136, %f135;
	add.s64 	%rd147, %rd3, %rd145;
	ld.global.f32 	%f138, [%rd147];
	div.rn.f32 	%f139, %f137, %f138;
	shl.b64 	%rd148, %rd62, 2;
	add.s64 	%rd149, %rd2, %rd148;
	st.global.f32 	[%rd149], %f139;
$L__BB0_99:
	add.s32 	%r106, %r324, %r2;
	cvt.u64.u32 	%rd66, %r321;
	setp.le.u64 	%p49, %rd53, %rd66;
	@%p49 bra 	$L__BB0_104;
	and.b64  	%rd150, %rd75, -4294967296;
	setp.ne.s64 	%p50, %rd150, 0;
	@%p50 bra 	$L__BB0_102;
	cvt.u32.u64 	%r279, %rd75;
	cvt.u32.u64 	%r280, %rd66;
	div.u32 	%r281, %r280, %r279;
	cvt.u64.u32 	%rd176, %r281;
	bra.uni 	$L__BB0_103;
$L__BB0_102:
	div.u64 	%rd176, %rd66, %rd75;
$L__BB0_103:
	add.s32 	%r282, %r91, %r323;
	ld.shared.f32 	%f140, [%r282];
	shl.b64 	%rd151, %rd176, 2;
	add.s64 	%rd152, %rd4, %rd151;
	ld.global.f32 	%f141, [%rd152];
	sub.f32 	%f142, %f140, %f141;
	fma.rn.f32 	%f143, %f142, 0f3BBB989D, 0f3F000000;
	cvt.sat.f32.f32 	%f144, %f143;
	mov.f32 	%f145, 0f4B400001;
	mov.f32 	%f146, 0f437C0000;
	fma.rm.f32 	%f147, %f144, %f146, %f145;
	add.f32 	%f148, %f147, 0fCB40007F;
	neg.f32 	%f149, %f148;
	fma.rn.f32 	%f150, %f142, 0f3FB8AA3B, %f149;
	fma.rn.f32 	%f151, %f142, 0f32A57060, %f150;
	mov.b32 	%r283, %f147;
	shl.b32 	%r284, %r283, 23;
	mov.b32 	%f152, %r284;
	ex2.approx.ftz.f32 	%f153, %f151;
	mul.f32 	%f154, %f153, %f152;
	add.s64 	%rd153, %rd3, %rd151;
	ld.global.f32 	%f155, [%rd153];
	div.rn.f32 	%f156, %f154, %f155;
	shl.b64 	%rd154, %rd66, 2;
	add.s64 	%rd155, %rd2, %rd154;
	st.global.f32 	[%rd155], %f156;
$L__BB0_104:
	add.s32 	%r107, %r106, %r2;
	cvt.u64.u32 	%rd70, %r320;
	setp.le.u64 	%p51, %rd53, %rd70;
	@%p51 bra 	$L__BB0_109;
	and.b64  	%rd156, %rd75, -4294967296;
	setp.ne.s64 	%p52, %rd156, 0;
	@%p52 bra 	$L__BB0_107;
	cvt.u32.u64 	%r285, %rd75;
	cvt.u32.u64 	%r286, %rd70;
	div.u32 	%r287, %r286, %r285;
	cvt.u64.u32 	%rd177, %r287;
	bra.uni 	$L__BB0_108;
$L__BB0_107:
	div.u64 	%rd177, %rd70, %rd75;
$L__BB0_108:
	add.s32 	%r288, %r94, %r323;
	ld.shared.f32 	%f157, [%r288];
	shl.b64 	%rd157, %rd177, 2;
	add.s64 	%rd158, %rd4, %rd157;
	ld.global.f32 	%f158, [%rd158];
	sub.f32 	%f159, %f157, %f158;
	fma.rn.f32 	%f160, %f159, 0f3BBB989D, 0f3F000000;
	cvt.sat.f32.f32 	%f161, %f160;
	mov.f32 	%f162, 0f4B400001;
	mov.f32 	%f163, 0f437C0000;
	fma.rm.f32 	%f164, %f161, %f163, %f162;
	add.f32 	%f165, %f164, 0fCB40007F;
	neg.f32 	%f166, %f165;
	fma.rn.f32 	%f167, %f159, 0f3FB8AA3B, %f166;
	fma.rn.f32 	%f168, %f159, 0f32A57060, %f167;
	mov.b32 	%r289, %f164;
	shl.b32 	%r290, %r289, 23;
	mov.b32 	%f169, %r290;
	ex2.approx.ftz.f32 	%f170, %f168;
	mul.f32 	%f171, %f170, %f169;
	add.s64 	%rd159, %rd3, %rd157;
	ld.global.f32 	%f172, [%rd159];
	div.rn.f32 	%f173, %f171, %f172;
	shl.b64 	%rd160, %rd70, 2;
	add.s64 	%rd161, %rd2, %rd160;
	st.global.f32 	[%rd161], %f173;
$L__BB0_109:
	cvt.u32.u64 	%r291, %rd58;
	add.s32 	%r292, %r107, %r2;
	add.s32 	%r324, %r292, %r2;
	add.s32 	%r323, %r323, %r93;
	add.s32 	%r322, %r322, %r3;
	add.s32 	%r321, %r321, %r3;
	add.s32 	%r320, %r320, %r3;
	add.s32 	%r319, %r291, %r3;
	setp.lt.u32 	%p53, %r324, %r3;
	@%p53 bra 	$L__BB0_89;
$L__BB0_110:
	ret;

}


// ===== COMPILED SASS (sm_100) =====

	.target	sm_100

	.elftype	@"ET_EXEC"


//--------------------- .note.nv.tkinfo           --------------------------
	.section	.note.nv.tkinfo,"",@"SHT_NOTE"
	.sectionflags	@"SHF_NOTE_NV_TKINFO"
	.tkinfo
        /*0018*/ 	.word	0x00000002
        /*0030*/ 	.string	""
        /*0030*/ 	.string	"ptxas"
        /*0030*/ 	.string	"Cuda compilation tools, release 13.0, V13.0.88"
        /*0030*/ 	.string	"Build cuda_13.0.r13.0/compiler.36424714_0"
        /*0030*/ 	.string	"-arch sm_100 -m 64 "



//--------------------- .note.nv.cuinfo           --------------------------
	.section	.note.nv.cuinfo,"",@"SHT_NOTE"
	.sectionflags	@"SHF_NOTE_NV_CUINFO"
        /*0018*/ 	.short	0x0002
        /*001a*/ 	.short	0x0064
        /*001c*/ 	.short	0x0082
	.zero		2


//--------------------- .nv.info                  --------------------------
	.section	.nv.info,"",@"SHT_CUDA_INFO"
	.align	4


	//----- nvinfo : EIATTR_REGCOUNT
	.align		4
        /*0000*/ 	.byte	0x04, 0x2f
        /*0002*/ 	.short	(.L_1 - .L_0)
	.align		4
.L_0:
        /*0004*/ 	.word	index@(_Z12softmax_cudaPfS_S_S_mm)
        /*0008*/ 	.word	0x0000001e


	//----- nvinfo : EIATTR_FRAME_SIZE
	.align		4
.L_1:
        /*000c*/ 	.byte	0x04, 0x11
        /*000e*/ 	.short	(.L_3 - .L_2)
	.align		4
.L_2:
        /*0010*/ 	.word	index@($__internal_1_$__cuda_sm3x_div_rn_noftz_f32_slowpath)
        /*0014*/ 	.word	0x00000000


	//----- nvinfo : EIATTR_FRAME_SIZE
	.align		4
.L_3:
        /*0018*/ 	.byte	0x04, 0x11
        /*001a*/ 	.short	(.L_5 - .L_4)
	.align		4
.L_4:
        /*001c*/ 	.word	index@($__internal_0_$__cuda_sm20_div_u64)
        /*0020*/ 	.word	0x00000000


	//----- nvinfo : EIATTR_FRAME_SIZE
	.align		4
.L_5:
        /*0024*/ 	.byte	0x04, 0x11
        /*0026*/ 	.short	(.L_7 - .L_6)
	.align		4
.L_6:
        /*0028*/ 	.word	index@(_Z12softmax_cudaPfS_S_S_mm)
        /*002c*/ 	.word	0x00000000


	//----- nvinfo : EIATTR_MIN_STACK_SIZE
	.align		4
.L_7:
        /*0030*/ 	.byte	0x04, 0x12
        /*0032*/ 	.short	(.L_9 - .L_8)
	.align		4
.L_8:
        /*0034*/ 	.word	index@(_Z12softmax_cudaPfS_S_S_mm)
        /*0038*/ 	.word	0x00000000
.L_9:


//--------------------- .nv.compat                --------------------------
	.section	.nv.compat,"",@"SHT_CUDA_COMPAT_INFO"
	.align	4
        /*0000*/ 	.byte	0x02, 0x09, 0x00, 0x00, 0x02, 0x02, 0x01, 0x00, 0x02, 0x05, 0x05, 0x00, 0x03, 0x07, 0x01, 0x01
        /*0010*/ 	.byte	0x02, 0x03, 0x00, 0x00, 0x02, 0x06, 0x01, 0x00, 0x04, 0x0b, 0x08, 0x00, 0x01, 0x00, 0x00, 0x00
        /*0020*/ 	.byte	0x00, 0x00, 0x00, 0x00


//--------------------- .nv.info._Z12softmax_cudaPfS_S_S_mm --------------------------
	.section	.nv.info._Z12softmax_cudaPfS_S_S_mm,"",@"SHT_CUDA_INFO"
	.sectionflags	@""
	.align	4


	//----- nvinfo : EIATTR_CUDA_API_VERSION
	.align		4
        /*0000*/ 	.byte	0x04, 0x37
        /*0002*/ 	.short	(.L_11 - .L_10)
.L_10:
        /*0004*/ 	.word	0x00000082


	//----- nvinfo : EIATTR_KPARAM_INFO
	.align		4
.L_11:
        /*0008*/ 	.byte	0x04, 0x17
        /*000a*/ 	.short	(.L_13 - .L_12)
.L_12:
        /*000c*/ 	.word	0x00000000
        /*0010*/ 	.short	0x0005
        /*0012*/ 	.short	0x0028
        /*0014*/ 	.byte	0x00, 0xf0, 0x21, 0x00


	//----- nvinfo : EIATTR_KPARAM_INFO
	.align		4
.L_13:
        /*0018*/ 	.byte	0x04, 0x17
        /*001a*/ 	.short	(.L_15 - .L_14)
.L_14:
        /*001c*/ 	.word	0x00000000
        /*0020*/ 	.short	0x0004
        /*0022*/ 	.short	0x0020
        /*0024*/ 	.byte	0x00, 0xf0, 0x21, 0x00


	//----- nvinfo : EIATTR_KPARAM_INFO
	.align		4
.L_15:
        /*0028*/ 	.byte	0x04, 0x17
        /*002a*/ 	.short	(.L_17 - .L_16)
.L_16:
        /*002c*/ 	.word	0x00000000
        /*0030*/ 	.short	0x0003
        /*0032*/ 	.short	0x0018
        /*0034*/ 	.byte	0x00, 0xf5, 0x21, 0x00


	//----- nvinfo : EIATTR_KPARAM_INFO
	.align		4
.L_17:
        /*0038*/ 	.byte	0x04, 0x17
        /*003a*/ 	.short	(.L_19 - .L_18)
.L_18:
        /*003c*/ 	.word	0x00000000
        /*0040*/ 	.short	0x0002
        /*0042*/ 	.short	0x0010
        /*0044*/ 	.byte	0x00, 0xf5, 0x21, 0x00


	//----- nvinfo : EIATTR_KPARAM_INFO
	.align		4
.L_19:
        /*0048*/ 	.byte	0x04, 0x17
        /*004a*/ 	.short	(.L_21 - .L_20)
.L_20:
        /*004c*/ 	.word	0x00000000
        /*0050*/ 	.short	0x0001
        /*0052*/ 	.short	0x0008
        /*0054*/ 	.byte	0x00, 0xf5, 0x21, 0x00


	//----- nvinfo : EIATTR_KPARAM_INFO
	.align		4
.L_21:
        /*0058*/ 	.byte	0x04, 0x17
        /*005a*/ 	.short	(.L_23 - .L_22)
.L_22:
        /*005c*/ 	.word	0x00000000
        /*0060*/ 	.short	0x0000
        /*0062*/ 	.short	0x0000
        /*0064*/ 	.byte	0x00, 0xf5, 0x21, 0x00


	//----- nvinfo : EIATTR_SPARSE_MMA_MASK
	.align		4
.L_23:
        /*0068*/ 	.byte	0x03, 0x50
        /*006a*/ 	.short	0x0000


	//----- nvinfo : EIATTR_MAXREG_COUNT
	.align		4
        /*006c*/ 	.byte	0x03, 0x1b
        /*006e*/ 	.short	0x00ff


	//----- nvinfo : EIATTR_NUM_BARRIERS
	.align		4
        /*0070*/ 	.byte	0x02, 0x4c
        /*0072*/ 	.byte	0x01
	.zero		1


	//----- nvinfo : EIATTR_MERCURY_ISA_VERSION
	.align		4
        /*0074*/ 	.byte	0x03, 0x5f
        /*0076*/ 	.short	0x0101


	//----- nvinfo : EIATTR_VRC_CTA_INIT_COUNT
	.align		4
        /*0078*/ 	.byte	0x02, 0x4a
	.zero		1
	.zero		1


	//----- nvinfo : EIATTR_EXIT_INSTR_OFFSETS
	.align		4
        /*007c*/ 	.byte	0x04, 0x1c
        /*007e*/ 	.short	(.L_25 - .L_24)


	//   ....[0]....
.L_24:
        /*0080*/ 	.word	0x00002ed0


	//   ....[1]....
        /*0084*/ 	.word	0x000036b0


	//   ....[2]....
        /*0088*/ 	.word	0x000049a0


	//----- nvinfo : EIATTR_CRS_STACK_SIZE
	.align		4
.L_25:
        /*008c*/ 	.byte	0x04, 0x1e
        /*008e*/ 	.short	(.L_27 - .L_26)
.L_26:
        /*0090*/ 	.word	0x00000000


	//----- nvinfo : EIATTR_CBANK_PARAM_SIZE
	.align		4
.L_27:
        /*0094*/ 	.byte	0x03, 0x19
        /*0096*/ 	.short	0x0030


	//----- nvinfo : EIATTR_PARAM_CBANK
	.align		4
        /*0098*/ 	.byte	0x04, 0x0a
        /*009a*/ 	.short	(.L_29 - .L_28)
	.align		4
.L_28:
        /*009c*/ 	.word	index@(.nv.constant0._Z12softmax_cudaPfS_S_S_mm)
        /*00a0*/ 	.short	0x0380
        /*00a2*/ 	.short	0x0030


	//----- nvinfo : EIATTR_SW_WAR
	.align		4
.L_29:
        /*00a4*/ 	.byte	0x04, 0x36
        /*00a6*/ 	.short	(.L_31 - .L_30)
.L_30:
        /*00a8*/ 	.word	0x00000008
.L_31:


//--------------------- .nv.callgraph             --------------------------
	.section	.nv.callgraph,"",@"SHT_CUDA_CALLGRAPH"
	.align	4
	.sectionentsize	8
	.align		4
        /*0000*/ 	.word	0x00000000
	.align		4
        /*0004*/ 	.word	0xffffffff
	.align		4
        /*0008*/ 	.word	0x00000000
	.align		4
        /*000c*/ 	.word	0xfffffffe
	.align		4
        /*0010*/ 	.word	0x00000000
	.align		4
        /*0014*/ 	.word	0xfffffffd
	.align		4
        /*0018*/ 	.word	0x00000000
	.align		4
        /*001c*/ 	.word	0xfffffffc


//--------------------- .text._Z12softmax_cudaPfS_S_S_mm --------------------------
	.section	.text._Z12softmax_cudaPfS_S_S_mm,"ax",@progbits
	.align	128
        .global         _Z12softmax_cudaPfS_S_S_mm
        .type           _Z12softmax_cudaPfS_S_S_mm,@function
        .size           _Z12softmax_cudaPfS_S_S_mm,(.L_x_95 - _Z12softmax_cudaPfS_S_S_mm)
        .other          _Z12softmax_cudaPfS_S_S_mm,@"STO_CUDA_ENTRY STV_DEFAULT"
_Z12softmax_cudaPfS_S_S_mm:
.text._Z12softmax_cudaPfS_S_S_mm:
[----:B------:R-:W-:Y:S01]  /*0000*/  LDC R1, c[0x0][0x37c] ;  /* 0x0000df00ff017b82 */ /* 0x000fe20000000800 */
[----:B------:R-:W0:Y:S01]  /*0010*/  S2R R0, SR_TID.X ;  /* 0x0000000000007919 */ /* 0x000e220000002100 */
[----:B------:R-:W1:Y:S01]  /*0020*/  LDCU UR15, c[0x0][0x360] ;  /* 0x00006c00ff0f77ac */ /* 0x000e620008000800 */
[----:B------:R-:W-:Y:S01]  /*0030*/  BSSY.RECONVERGENT B0, `(.L_x_0) ;  /* 0x0000148000007945 */ /* 0x000fe20003800200 */
[----:B------:R-:W2:Y:S01]  /*0040*/  LDCU.64 UR12, c[0x0][0x358] ;  /* 0x00006b00ff0c77ac */ /* 0x000ea20008000a00 */
[----:B------:R-:W3:Y:S01]  /*0050*/  LDCU UR9, c[0x0][0x3ac] ;  /* 0x00007580ff0977ac */ /* 0x000ee20008000800 */
[----:B------:R-:W4:Y:S01]  /*0060*/  LDCU UR11, c[0x0][0x3ac] ;  /* 0x00007580ff0b77ac */ /* 0x000f220008000800 */
[----:B------:R-:W0:Y:S01]  /*0070*/  LDCU UR10, c[0x0][0x3a8] ;  /* 0x00007500ff0a77ac */ /* 0x000e220008000800 */
[----:B-1----:R-:W-:Y:S01]  /*0080*/  USHF.L.U32 UR14, UR15, 0x2, URZ ;  /* 0x000000020f0e7899 */ /* 0x002fe200080006ff */
[----:B------:R-:W1:Y:S01]  /*0090*/  LDCU UR16, c[0x0][0x3a8] ;  /* 0x00007500ff1077ac */ /* 0x000e620008000800 */
[----:B------:R-:W1:Y:S01]  /*00a0*/  LDCU.64 UR6, c[0x0][0x3a8] ;  /* 0x00007500ff0677ac */ /* 0x000e620008000a00 */
[----:B------:R-:W-:-:S03]  /*00b0*/  UMOV UR4, URZ ;  /* 0x000000ff00047c82 */ /* 0x000fc60008000000 */
[----:B0-----:R-:W-:-:S13]  /*00c0*/  ISETP.GE.U32.AND P0, PT, R0, UR14, PT ;  /* 0x0000000e00007c0c */ /* 0x001fda000bf06070 */
[----:B-1234-:R-:W-:Y:S05]  /*00d0*/  @P0 BRA `(.L_x_1) ;  /* 0x0000001000f40947 */ /* 0x01efea0003800000 */
[----:B------:R-:W0:Y:S01]  /*00e0*/  I2F.U32.RP R7, UR15 ;  /* 0x0000000f00077d06 */ /* 0x000e220008209000 */
[----:B------:R-:W-:Y:S01]  /*00f0*/  IADD3 R4, PT, PT, R0, UR15, RZ ;  /* 0x0000000f00047c10 */ /* 0x000fe2000fffe0ff */
[----:B------:R-:W1:Y:S01]  /*0100*/  LDC.64 R10, c[0x0][0x3a0] ;  /* 0x0000e800ff0a7b82 */ /* 0x000e620000000a00 */
[----:B------:R-:W-:Y:S01]  /*0110*/  ISETP.NE.U32.AND P2, PT, RZ, UR15, PT ;  /* 0x0000000fff007c0c */ /* 0x000fe2000bf45070 */
[----:B------:R-:W-:Y:S01]  /*0120*/  BSSY.RECONVERGENT B1, `(.L_x_2) ;  /* 0x000005e000017945 */ /* 0x000fe20003800200 */
[C---:B------:R-:W-:Y:S01]  /*0130*/  ISETP.GE.U32.AND P0, PT, R4.reuse, UR14, PT ;  /* 0x0000000e04007c0c */ /* 0x040fe2000bf06070 */
[----:B------:R-:W-:Y:S01]  /*0140*/  IMAD.MOV.U32 R12, RZ, RZ, R0 ;  /* 0x000000ffff0c7224 */ /* 0x000fe200078e0000 */
[----:B------:R-:W-:Y:S02]  /*0150*/  VIMNMX.U32 R5, PT, PT, R4, UR14, !PT ;  /* 0x0000000e04057c48 */ /* 0x000fe4000ffe0000 */
[----:B------:R-:W-:Y:S01]  /*0160*/  SEL R6, RZ, 0x1, P0 ;  /* 0x00000001ff067807 */ /* 0x000fe20000000000 */
[----:B------:R-:W1:Y:S03]  /*0170*/  LDC.64 R14, c[0x0][0x3a8] ;  /* 0x0000ea00ff0e7b82 */ /* 0x000e660000000a00 */
[----:B------:R-:W-:Y:S01]  /*0180*/  IADD3 R5, PT, PT, R5, -R4, -R6 ;  /* 0x8000000405057210 */ /* 0x000fe20007ffe806 */
[----:B0-----:R-:W0:Y:S02]  /*0190*/  MUFU.RCP R7, R7 ;  /* 0x0000000700077308 */ /* 0x001e240000001000 */
[----:B0-----:R-:W-:-:S06]  /*01a0*/  VIADD R2, R7, 0xffffffe ;  /* 0x0ffffffe07027836 */ /* 0x001fcc0000000000 */
[----:B------:R0:W2:Y:S02]  /*01b0*/  F2I.FTZ.U32.TRUNC.NTZ R3, R2 ;  /* 0x0000000200037305 */ /* 0x0000a4000021f000 */
[----:B0-----:R-:W-:Y:S02]  /*01c0*/  IMAD.MOV.U32 R2, RZ, RZ, RZ ;  /* 0x000000ffff027224 */ /* 0x001fe400078e00ff */
[----:B--2---:R-:W-:-:S04]  /*01d0*/  IMAD.MOV R9, RZ, RZ, -R3 ;  /* 0x000000ffff097224 */ /* 0x004fc800078e0a03 */
[----:B------:R-:W-:-:S04]  /*01e0*/  IMAD R9, R9, UR15, RZ ;  /* 0x0000000f09097c24 */ /* 0x000fc8000f8e02ff */
[----:B------:R-:W-:-:S06]  /*01f0*/  IMAD.HI.U32 R8, R3, R9, R2 ;  /* 0x0000000903087227 */ /* 0x000fcc00078e0002 */
[----:B------:R-:W-:Y:S02]  /*0200*/  IMAD.HI.U32 R3, R8, R5, RZ ;  /* 0x0000000508037227 */ /* 0x000fe400078e00ff */
[----:B------:R-:W0:Y:S02]  /*0210*/  S2R R8, SR_CTAID.X ;  /* 0x0000000000087919 */ /* 0x000e240000002500 */
[----:B------:R-:W-:-:S04]  /*0220*/  IMAD.MOV R2, RZ, RZ, -R3 ;  /* 0x000000ffff027224 */ /* 0x000fc800078e0a03 */
[----:B------:R-:W-:Y:S02]  /*0230*/  IMAD R5, R2, UR15, R5 ;  /* 0x0000000f02057c24 */ /* 0x000fe4000f8e0205 */
[----:B-1----:R-:W-:-:S03]  /*0240*/  IMAD R2, R15, R10, RZ ;  /* 0x0000000a0f027224 */ /* 0x002fc600078e02ff */
[----:B------:R-:W-:Y:S01]  /*0250*/  ISETP.GE.U32.AND P0, PT, R5, UR15, PT ;  /* 0x0000000f05007c0c */ /* 0x000fe2000bf06070 */
[C---:B------:R-:W-:Y:S02]  /*0260*/  IMAD R7, R14.reuse, R11, R2 ;  /* 0x0000000b0e077224 */ /* 0x040fe400078e0202 */
[----:B------:R-:W-:-:S05]  /*0270*/  IMAD.WIDE.U32 R14, R14, R10, RZ ;  /* 0x0000000a0e0e7225 */ /* 0x000fca00078e00ff */
[----:B------:R-:W-:-:S05]  /*0280*/  IADD3 R2, PT, PT, R15, R7, RZ ;  /* 0x000000070f027210 */ /* 0x000fca0007ffe0ff */
[----:B------:R-:W-:Y:S01]  /*0290*/  @P0 IADD3 R5, PT, PT, R5, -UR15, RZ ;  /* 0x8000000f05050c10 */ /* 0x000fe2000fffe0ff */
[----:B------:R-:W-:-:S03]  /*02a0*/  @P0 VIADD R3, R3, 0x1 ;  /* 0x0000000103030836 */ /* 0x000fc60000000000 */
[----:B------:R-:W-:Y:S01]  /*02b0*/  ISETP.GE.U32.AND P1, PT, R5, UR15, PT ;  /* 0x0000000f05007c0c */ /* 0x000fe2000bf26070 */
[----:B0-----:R-:W-:-:S04]  /*02c0*/  IMAD.SHL.U32 R8, R8, 0x4, RZ ;  /* 0x0000000408087824 */ /* 0x001fc800078e00ff */
[----:B------:R-:W-:-:S08]  /*02d0*/  IMAD R5, R8, UR15, RZ ;  /* 0x0000000f08057c24 */ /* 0x000fd0000f8e02ff */
[----:B------:R-:W-:Y:S01]  /*02e0*/  @P1 VIADD R3, R3, 0x1 ;  /* 0x0000000103031836 */ /* 0x000fe20000000000 */
[----:B------:R-:W-:-:S04]  /*02f0*/  @!P2 LOP3.LUT R3, RZ, UR15, RZ, 0x33, !PT ;  /* 0x0000000fff03ac12 */ /* 0x000fc8000f8e33ff */
[----:B------:R-:W-:-:S04]  /*0300*/  IADD3 R3, PT, PT, R6, R3, RZ ;  /* 0x0000000306037210 */ /* 0x000fc80007ffe0ff */
[----:B------:R-:W-:-:S04]  /*0310*/  LOP3.LUT R4, R3, 0x3, RZ, 0xc0, !PT ;  /* 0x0000000303047812 */ /* 0x000fc800078ec0ff */
[----:B------:R-:W-:-:S13]  /*0320*/  ISETP.NE.AND P0, PT, R4, 0x3, PT ;  /* 0x000000030400780c */ /* 0x000fda0003f05270 */
[----:B------:R-:W-:Y:S05]  /*0330*/  @!P0 BRA `(.L_x_3) ;  /* 0x0000000000f08947 */ /* 0x000fea0003800000 */
[----:B------:R-:W0:Y:S01]  /*0340*/  S2UR UR8, SR_CgaCtaId ;  /* 0x00000000000879c3 */ /* 0x000e220000008800 */
[----:B------:R-:W-:Y:S01]  /*0350*/  VIADD R4, R3, 0x1 ;  /* 0x0000000103047836 */ /* 0x000fe20000000000 */
[----:B------:R-:W-:Y:S01]  /*0360*/  UMOV UR5, 0x400 ;  /* 0x0000040000057882 */ /* 0x000fe20000000000 */
[----:B------:R-:W-:-:S03]  /*0370*/  IMAD.IADD R9, R0, 0x1, R5 ;  /* 0x0000000100097824 */ /* 0x000fc600078e0205 */
[----:B------:R-:W-:-:S04]  /*0380*/  LOP3.LUT R7, R4, 0x3, RZ, 0xc0, !PT ;  /* 0x0000000304077812 */ /* 0x000fc800078ec0ff */
[C---:B------:R-:W-:Y:S01]  /*0390*/  IADD3 R6, PT, PT, -R7.reuse, RZ, RZ ;  /* 0x000000ff07067210 */ /* 0x040fe20007ffe1ff */
[----:B------:R-:W-:Y:S01]  /*03a0*/  IMAD R12, R7, UR15, R0 ;  /* 0x0000000f070c7c24 */ /* 0x000fe2000f8e0200 */
[----:B0-----:R-:W-:-:S06]  /*03b0*/  ULEA UR5, UR8, UR5, 0x18 ;  /* 0x0000000508057291 */ /* 0x001fcc000f8ec0ff */
[----:B------:R-:W-:-:S07]  /*03c0*/  LEA R7, R0, UR5, 0x2 ;  /* 0x0000000500077c11 */ /* 0x000fce000f8e10ff */
.L_x_6:
[----:B------:R-:W-:Y:S01]  /*03d0*/  UISETP.NE.U32.AND UP0, UPT, UR9, URZ, UPT ;  /* 0x000000ff0900728c */ /* 0x000fe2000bf05070 */
[----:B------:R-:W-:-:S05]  /*03e0*/  VIADD R6, R6, 0x1 ;  /* 0x0000000106067836 */ /* 0x000fca0000000000 */
[----:B------:R-:W-:-:S03]  /*03f0*/  ISETP.NE.AND P2, PT, R6, RZ, PT ;  /* 0x000000ff0600720c */ /* 0x000fc60003f45270 */
[----:B------:R-:W-:Y:S10]  /*0400*/  BRA.U UP0, `(.L_x_4) ;  /* 0x0000000100507547 */ /* 0x000ff4000b800000 */
[----:B------:R-:W0:Y:S01]  /*0410*/  I2F.U32.RP R4, UR10 ;  /* 0x0000000a00047d06 */ /* 0x000e220008209000 */
[----:B------:R-:W-:Y:S01]  /*0420*/  ISETP.NE.U32.AND P3, PT, RZ, UR10, PT ;  /* 0x0000000aff007c0c */ /* 0x000fe2000bf65070 */
[----:B------:R-:W-:-:S06]  /*0430*/  HFMA2 R19, -RZ, RZ, 0, 0 ;  /* 0x00000000ff137431 */ /* 0x000fcc00000001ff */
[----:B0-----:R-:W0:Y:S02]  /*0440*/  MUFU.RCP R4, R4 ;  /* 0x0000000400047308 */ /* 0x001e240000001000 */
[----:B0-----:R-:W-:-:S06]  /*0450*/  VIADD R10, R4, 0xffffffe ;  /* 0x0ffffffe040a7836 */ /* 0x001fcc0000000000 */
[----:B------:R0:W1:Y:S02]  /*0460*/  F2I.FTZ.U32.TRUNC.NTZ R11, R10 ;  /* 0x0000000a000b7305 */ /* 0x000064000021f000 */
[----:B0-----:R-:W-:Y:S01]  /*0470*/  IMAD.MOV.U32 R10, RZ, RZ, RZ ;  /* 0x000000ffff0a7224 */ /* 0x001fe200078e00ff */
[----:B-1----:R-:W-:-:S05]  /*0480*/  IADD3 R13, PT, PT, RZ, -R11, RZ ;  /* 0x8000000bff0d7210 */ /* 0x002fca0007ffe0ff */
[----:B------:R-:W-:-:S04]  /*0490*/  IMAD R13, R13, UR10, RZ ;  /* 0x0000000a0d0d7c24 */ /* 0x000fc8000f8e02ff */
[----:B------:R-:W-:-:S06]  /*04a0*/  IMAD.HI.U32 R16, R11, R13, R10 ;  /* 0x0000000d0b107227 */ /* 0x000fcc00078e000a */
[----:B------:R-:W-:-:S04]  /*04b0*/  IMAD.HI.U32 R18, R16, R9, RZ ;  /* 0x0000000910127227 */ /* 0x000fc800078e00ff */
[----:B------:R-:W-:-:S04]  /*04c0*/  IMAD.MOV R16, RZ, RZ, -R18 ;  /* 0x000000ffff107224 */ /* 0x000fc800078e0a12 */
[----:B------:R-:W-:-:S05]  /*04d0*/  IMAD R11, R16, UR10, R9 ;  /* 0x0000000a100b7c24 */ /* 0x000fca000f8e0209 */
[----:B------:R-:W-:-:S13]  /*04e0*/  ISETP.GE.U32.AND P0, PT, R11, UR10, PT ;  /* 0x0000000a0b007c0c */ /* 0x000fda000bf06070 */
[----:B------:R-:W-:Y:S01]  /*04f0*/  @P0 IADD3 R11, PT, PT, R11, -UR10, RZ ;  /* 0x8000000a0b0b0c10 */ /* 0x000fe2000fffe0ff */
[----:B------:R-:W-:-:S03]  /*0500*/  @P0 VIADD R18, R18, 0x1 ;  /* 0x0000000112120836 */ /* 0x000fc60000000000 */
[----:B------:R-:W-:-:S13]  /*0510*/  ISETP.GE.U32.AND P1, PT, R11, UR10, PT ;  /* 0x0000000a0b007c0c */ /* 0x000fda000bf26070 */
[----:B------:R-:W-:Y:S01]  /*0520*/  @P1 VIADD R18, R18, 0x1 ;  /* 0x0000000112121836 */ /* 0x000fe20000000000 */
[----:B------:R-:W-:Y:S01]  /*0530*/  @!P3 LOP3.LUT R18, RZ, UR10, RZ, 0x33, !PT ;  /* 0x0000000aff12bc12 */ /* 0x000fe2000f8e33ff */
[----:B------:R-:W-:Y:S06]  /*0540*/  BRA `(.L_x_5) ;  /* 0x0000000000147947 */ /* 0x000fec0003800000 */
.L_x_4:
[----:B------:R-:W-:Y:S01]  /*0550*/  IMAD.MOV.U32 R18, RZ, RZ, R9 ;  /* 0x000000ffff127224 */ /* 0x000fe200078e0009 */
[----:B------:R-:W-:-:S07]  /*0560*/  MOV R4, 0x580 ;  /* 0x0000058000047802 */ /* 0x000fce0000000f00 */
[----:B------:R-:W-:Y:S05]  /*0570*/  CALL.REL.NOINC `($__internal_0_$__cuda_sm20_div_u64) ;  /* 0x00000044000c7944 */ /* 0x000fea0003c00000 */
[----:B------:R-:W-:Y:S01]  /*0580*/  IMAD.MOV.U32 R18, RZ, RZ, R16 ;  /* 0x000000ffff127224 */ /* 0x000fe200078e0010 */
[----:B------:R-:W-:-:S07]  /*0590*/  MOV R19, R17 ;  /* 0x0000001100137202 */ /* 0x000fce0000000f00 */
.L_x_5:
[----:B------:R-:W0:Y:S01]  /*05a0*/  LDC.64 R20, c[0x0][0x380] ;  /* 0x0000e000ff147b82 */ /* 0x000e220000000a00 */
[----:B------:R-:W-:-:S04]  /*05b0*/  ISETP.GT.U32.AND P0, PT, R14, R9, PT ;  /* 0x000000090e00720c */ /* 0x000fc80003f04070 */
[----:B------:R-:W-:-:S03]  /*05c0*/  ISETP.GT.U32.AND.EX P0, PT, R2, RZ, PT, P0 ;  /* 0x000000ff0200720c */ /* 0x000fc60003f04100 */
[----:B------:R-:W1:Y:S10]  /*05d0*/  LDC.64 R16, c[0x0][0x388] ;  /* 0x0000e200ff107b82 */ /* 0x000e740000000a00 */
[----:B------:R-:W2:Y:S01]  /*05e0*/  @P0 LDC.64 R10, c[0x0][0x390] ;  /* 0x0000e400ff0a0b82 */ /* 0x000ea20000000a00 */
[----:B0-----:R-:W-:-:S04]  /*05f0*/  @P0 LEA R20, P1, R9, R20, 0x2 ;  /* 0x0000001409140211 */ /* 0x001fc800078210ff */
[----:B------:R-:W-:-:S05]  /*0600*/  @P0 LEA.HI.X R21, R9, R21, RZ, 0x2, P1 ;  /* 0x0000001509150211 */ /* 0x000fca00008f14ff */
[----:B------:R-:W3:Y:S01]  /*0610*/  @P0 LDG.E R20, desc[UR12][R20.64] ;  /* 0x0000000c14140981 */ /* 0x000ee2000c1e1900 */
[C---:B------:R-:W-:Y:S01]  /*0620*/  @P0 IMAD.SHL.U32 R13, R18.reuse, 0x4, RZ ;  /* 0x00000004120d0824 */ /* 0x040fe200078e00ff */
[----:B------:R-:W-:Y:S01]  /*0630*/  @P0 SHF.L.U64.HI R18, R18, 0x2, R19 ;  /* 0x0000000212120819 */ /* 0x000fe20000010213 */
[----:B------:R-:W-:Y:S01]  /*0640*/  VIADD R9, R9, UR15 ;  /* 0x0000000f09097c36 */ /* 0x000fe20008000000 */
[----:B------:R-:W-:Y:S02]  /*0650*/  @!P0 STS [R7], RZ ;  /* 0x000000ff07008388 */ /* 0x000fe40000000800 */
[C---:B-1----:R-:W-:Y:S02]  /*0660*/  @P0 IADD3 R16, P1, PT, R13.reuse, R16, RZ ;  /* 0x000000100d100210 */ /* 0x042fe40007f3e0ff */
[----:B--2---:R-:W-:Y:S01]  /*0670*/  @P0 IADD3 R10, P3, PT, R13, R10, RZ ;  /* 0x0000000a0d0a0210 */ /* 0x004fe20007f7e0ff */
[----:B------:R-:W-:Y:S02]  /*0680*/  @P0 IMAD.MOV.U32 R13, RZ, RZ, -0x800001 ;  /* 0xff7fffffff0d0424 */ /* 0x000fe400078e00ff */
[C---:B------:R-:W-:Y:S01]  /*0690*/  @P0 IMAD.X R17, R18.reuse, 0x1, R17, P1 ;  /* 0x0000000112110824 */ /* 0x040fe200008e0611 */
[----:B------:R-:W-:-:S04]  /*06a0*/  @P0 IADD3.X R11, PT, PT, R18, R11, RZ, P3, !PT ;  /* 0x0000000b120b0210 */ /* 0x000fc80001ffe4ff */
[----:B------:R-:W-:Y:S04]  /*06b0*/  @P0 STG.E desc[UR12][R16.64], R13 ;  /* 0x0000000d10000986 */ /* 0x000fe8000c10190c */
[----:B------:R-:W-:Y:S04]  /*06c0*/  @P0 STG.E desc[UR12][R10.64], RZ ;  /* 0x000000ff0a000986 */ /* 0x000fe8000c10190c */
[----:B---3--:R0:W-:Y:S02]  /*06d0*/  @P0 STS [R7], R20 ;  /* 0x0000001407000388 */ /* 0x0081e40000000800 */
[----:B0-----:R-:W-:Y:S01]  /*06e0*/  IADD3 R7, PT, PT, R7, UR14, RZ ;  /* 0x0000000e07077c10 */ /* 0x001fe2000fffe0ff */
[----:B------:R-:W-:Y:S06]  /*06f0*/  @P2 BRA `(.L_x_6) ;  /* 0xfffffffc00342947 */ /* 0x000fec000383ffff */
.L_x_3:
[----:B------:R-:W-:Y:S05]  /*0700*/  BSYNC.RECONVERGENT B1 ;  /* 0x0000000000017941 */ /* 0x000fea0003800200 */
.L_x_2:
[----:B------:R-:W-:-:S13]  /*0710*/  ISETP.GE.U32.AND P0, PT, R3, 0x3, PT ;  /* 0x000000030300780c */ /* 0x000fda0003f06070 */
[----:B------:R-:W-:Y:S05]  /*0720*/  @!P0 BRA `(.L_x_1) ;  /* 0x0000000c00608947 */ /* 0x000fea0003800000 */
[----:B------:R-:W0:Y:S01]  /*0730*/  S2UR UR8, SR_CgaCtaId ;  /* 0x00000000000879c3 */ /* 0x000e220000008800 */
[----:B------:R-:W-:Y:S01]  /*0740*/  UMOV UR5, 0x400 ;  /* 0x0000040000057882 */ /* 0x000fe20000000000 */
[----:B------:R-:W-:Y:S01]  /*0750*/  VIADD R9, R8, 0x3 ;  /* 0x0000000308097836 */ /* 0x000fe20000000000 */
[----:B------:R-:W-:Y:S01]  /*0760*/  SHF.L.U32 R6, R12, 0x2, RZ ;  /* 0x000000020c067819 */ /* 0x000fe200000006ff */
[C---:B------:R-:W-:Y:S02]  /*0770*/  VIADD R7, R8.reuse, 0x2 ;  /* 0x0000000208077836 */ /* 0x040fe40000000000 */
[--C-:B------:R-:W-:Y:S02]  /*0780*/  IMAD.IADD R5, R5, 0x1, R12.reuse ;  /* 0x0000000105057824 */ /* 0x100fe400078e020c */
[----:B------:R-:W1:Y:S01]  /*0790*/  LDC R3, c[0x0][0x360] ;  /* 0x0000d800ff037b82 */ /* 0x000e620000000800 */
[----:B------:R-:W-:Y:S01]  /*07a0*/  IMAD R7, R7, UR15, R12 ;  /* 0x0000000f07077c24 */ /* 0x000fe2000f8e020c */
[----:B0-----:R-:W-:Y:S01]  /*07b0*/  ULEA UR5, UR8, UR5, 0x18 ;  /* 0x0000000508057291 */ /* 0x001fe2000f8ec0ff */
[----:B-1----:R-:W-:-:S02]  /*07c0*/  IMAD R11, R8, UR15, R3 ;  /* 0x0000000f080b7c24 */ /* 0x002fc4000f8e0203 */
[----:B------:R-:W-:Y:S02]  /*07d0*/  IMAD R8, R9, UR15, R12 ;  /* 0x0000000f09087c24 */ /* 0x000fe4000f8e020c */
[----:B------:R-:W-:Y:S01]  /*07e0*/  IMAD R9, R3, 0x8, R6 ;  /* 0x0000000803097824 */ /* 0x000fe200078e0206 */
[----:B------:R-:W-:Y:S01]  /*07f0*/  IADD3 R10, PT, PT, R12, R11, RZ ;  /* 0x0000000b0c0a7210 */ /* 0x000fe20007ffe0ff */
[----:B------:R-:W-:-:S07]  /*0800*/  IMAD.U32 R11, RZ, RZ, UR5 ;  /* 0x00000005ff0b7e24 */ /* 0x000fce000f8e00ff */
.L_x_14:
[----:B------:R-:W-:-:S13]  /*0810*/  ISETP.NE.U32.AND P2, PT, RZ, UR11, PT ;  /* 0x0000000bff007c0c */ /* 0x000fda000bf45070 */
[----:B------:R-:W-:Y:S05]  /*0820*/  @P2 BRA `(.L_x_7) ;  /* 0x0000000000502947 */ /* 0x000fea0003800000 */
        /* <DEDUP_REMOVED lines=20> */
.L_x_7:
[----:B------:R-:W-:Y:S01]  /*0970*/  IMAD.MOV.U32 R18, RZ, RZ, R5 ;  /* 0x000000ffff127224 */ /* 0x000fe200078e0005 */
[----:B------:R-:W-:-:S07]  /*0980*/  MOV R4, 0x9a0 ;  /* 0x000009a000047802 */ /* 0x000fce0000000f00 */
[----:B------:R-:W-:Y:S05]  /*0990*/  CALL.REL.NOINC `($__internal_0_$__cuda_sm20_div_u64) ;  /* 0x0000004000047944 */ /* 0x000fea0003c00000 */
[----:B------:R-:W-:Y:S01]  /*09a0*/  IMAD.MOV.U32 R20, RZ, RZ, R16 ;  /* 0x000000ffff147224 */ /* 0x000fe200078e0010 */
[----:B------:R-:W-:-:S07]  /*09b0*/  MOV R21, R17 ;  /* 0x0000001100157202 */ /* 0x000fce0000000f00 */
.L_x_8:
[----:B------:R-:W0:Y:S01]  /*09c0*/  LDC.64 R16, c[0x0][0x380] ;  /* 0x0000e000ff107b82 */ /* 0x000e220000000a00 */
[----:B------:R-:W-:-:S04]  /*09d0*/  ISETP.GT.U32.AND P0, PT, R14, R5, PT ;  /* 0x000000050e00720c */ /* 0x000fc80003f04070 */
[----:B------:R-:W-:-:S03]  /*09e0*/  ISETP.GT.U32.AND.EX P0, PT, R2, RZ, PT, P0 ;  /* 0x000000ff0200720c */ /* 0x000fc60003f04100 */
[----:B------:R-:W1:Y:S10]  /*09f0*/  @!P2 LDC R13, c[0x0][0x3a8] ;  /* 0x0000ea00ff0dab82 */ /* 0x000e740000000800 */
[----:B0-----:R-:W-:-:S04]  /*0a00*/  @P0 LEA R16, P1, R5, R16, 0x2 ;  /* 0x0000001005100211 */ /* 0x001fc800078210ff */
[----:B------:R-:W-:-:S05]  /*0a10*/  @P0 LEA.HI.X R17, R5, R17, RZ, 0x2, P1 ;  /* 0x0000001105110211 */ /* 0x000fca00008f14ff */
[----:B------:R0:W2:Y:S01]  /*0a20*/  @P0 LDG.E R23, desc[UR12][R16.64] ;  /* 0x0000000c10170981 */ /* 0x0000a2000c1e1900 */
[----:B-1----:R-:W1:Y:S01]  /*0a30*/  @!P2 I2F.U32.RP R24, R13 ;  /* 0x0000000d0018a306 */ /* 0x002e620000209000 */
[----:B------:R-:W-:Y:S02]  /*0a40*/  @!P2 MOV R18, RZ ;  /* 0x000000ff0012a202 */ /* 0x000fe40000000f00 */
[----:B------:R-:W-:Y:S01]  /*0a50*/  PLOP3.LUT P1, PT, PT, PT, PT, 0x8, 0x80 ;  /* 0x000000000080781c */ /* 0x000fe20003f2e170 */
[----:B0-----:R-:W0:Y:S04]  /*0a60*/  @P0 LDC.64 R16, c[0x0][0x390] ;  /* 0x0000e400ff100b82 */ /* 0x001e280000000a00 */
[----:B-1----:R-:W1:Y:S02]  /*0a70*/  @!P2 MUFU.RCP R24, R24 ;  /* 0x000000180018a308 */ /* 0x002e640000001000 */
[----:B-1----:R-:W-:Y:S01]  /*0a80*/  @!P2 VIADD R25, R24, 0xffffffe ;  /* 0x0ffffffe1819a836 */ /* 0x002fe20000000000 */
[C---:B------:R-:W-:Y:S01]  /*0a90*/  @P0 SHF.L.U64.HI R24, R20.reuse, 0x2, R21 ;  /* 0x0000000214180819 */ /* 0x040fe20000010215 */
[----:B------:R-:W-:Y:S01]  /*0aa0*/  @P0 IMAD.SHL.U32 R21, R20, 0x4, RZ ;  /* 0x0000000414150824 */ /* 0x000fe200078e00ff */
[----:B------:R-:W-:-:S03]  /*0ab0*/  IADD3 R20, PT, PT, R6, R11, RZ ;  /* 0x0000000b06147210 */ /* 0x000fc60007ffe0ff */
[----:B------:R-:W1:Y:S01]  /*0ac0*/  @!P2 F2I.FTZ.U32.TRUNC.NTZ R19, R25 ;  /* 0x000000190013a305 */ /* 0x000e62000021f000 */
[----:B0-----:R-:W-:-:S05]  /*0ad0*/  @P0 IADD3 R16, P4, PT, R21, R16, RZ ;  /* 0x0000001015100210 */ /* 0x001fca0007f9e0ff */
[----:B------:R-:W-:Y:S01]  /*0ae0*/  @P0 IMAD.X R17, R24, 0x1, R17, P4 ;  /* 0x0000000118110824 */ /* 0x000fe200020e0611 */
[----:B------:R-:W-:Y:S01]  /*0af0*/  PLOP3.LUT P4, PT, PT, PT, PT, 0x8, 0x80 ;  /* 0x000000000080781c */ /* 0x000fe20003f8e170 */
[----:B-1----:R-:W-:-:S04]  /*0b00*/  IMAD.MOV R4, RZ, RZ, -R19 ;  /* 0x000000ffff047224 */ /* 0x002fc800078e0a13 */
[----:B------:R-:W-:-:S04]  /*0b10*/  @!P2 IMAD R27, R4, R13, RZ ;  /* 0x0000000d041ba224 */ /* 0x000fc800078e02ff */
[----:B------:R-:W-:Y:S02]  /*0b20*/  @!P2 IMAD.HI.U32 R27, R19, R27, R18 ;  /* 0x0000001b131ba227 */ /* 0x000fe400078e0012 */
[----:B------:R-:W0:Y:S04]  /*0b30*/  LDC.64 R18, c[0x0][0x388] ;  /* 0x0000e200ff127b82 */ /* 0x000e280000000a00 */
[----:B------:R-:W-:-:S04]  /*0b40*/  @!P2 IMAD.HI.U32 R22, R27, R10, RZ ;  /* 0x0000000a1b16a227 */ /* 0x000fc800078e00ff */
[----:B------:R-:W-:-:S04]  /*0b50*/  @!P2 IMAD.MOV R4, RZ, RZ, -R22 ;  /* 0x000000ffff04a224 */ /* 0x000fc800078e0a16 */
[----:B------:R-:W-:-:S05]  /*0b60*/  @!P2 IMAD R4, R13, R4, R10 ;  /* 0x000000040d04a224 */ /* 0x000fca00078e020a */
[----:B------:R-:W-:-:S04]  /*0b70*/  @!P2 ISETP.GE.U32.AND P3, PT, R4, R13, PT ;  /* 0x0000000d0400a20c */ /* 0x000fc80003f66070 */
[----:B------:R-:W-:Y:S02]  /*0b80*/  @!P2 PLOP3.LUT P1, PT, P3, PT, PT, 0x80, 0x8 ;  /* 0x000000000008a81c */ /* 0x000fe40001f2f070 */
[----:B0-----:R-:W-:Y:S02]  /*0b90*/  @P0 IADD3 R18, P3, PT, R21, R18, RZ ;  /* 0x0000001215120210 */ /* 0x001fe40007f7e0ff */
[----:B------:R-:W-:-:S03]  /*0ba0*/  @P0 MOV R21, 0xff7fffff ;  /* 0xff7fffff00150802 */ /* 0x000fc60000000f00 */
[----:B------:R-:W-:-:S06]  /*0bb0*/  @P0 IMAD.X R19, R24, 0x1, R19, P3 ;  /* 0x0000000118130824 */ /* 0x000fcc00018e0613 */
[----:B------:R-:W-:Y:S01]  /*0bc0*/  @P1 IMAD.IADD R4, R4, 0x1, -R13 ;  /* 0x0000000104041824 */ /* 0x000fe200078e0a0d */
[----:B------:R0:W-:Y:S01]  /*0bd0*/  @P0 STG.E desc[UR12][R18.64], R21 ;  /* 0x0000001512000986 */ /* 0x0001e2000c10190c */
[----:B------:R-:W-:-:S03]  /*0be0*/  @P1 VIADD R22, R22, 0x1 ;  /* 0x0000000116161836 */ /* 0x000fc60000000000 */
[----:B------:R-:W-:Y:S01]  /*0bf0*/  @!P2 ISETP.GE.U32.AND P3, PT, R4, R13, PT ;  /* 0x0000000d0400a20c */ /* 0x000fe20003f66070 */
[----:B------:R-:W-:Y:S03]  /*0c00*/  @P0 STG.E desc[UR12][R16.64], RZ ;  /* 0x000000ff10000986 */ /* 0x000fe6000c10190c */
[----:B------:R-:W-:Y:S01]  /*0c10*/  @!P2 PLOP3.LUT P4, PT, P3, PT, PT, 0x80, 0x8 ;  /* 0x000000000008a81c */ /* 0x000fe20001f8f070 */
[----:B0-----:R-:W-:-:S12]  /*0c20*/  @!P2 IMAD.MOV.U32 R21, RZ, RZ, RZ ;  /* 0x000000ffff15a224 */ /* 0x001fd800078e00ff */
[----:B------:R-:W-:Y:S01]  /*0c30*/  @P4 IADD3 R22, PT, PT, R22, 0x1, RZ ;  /* 0x0000000116164810 */ /* 0x000fe20007ffe0ff */
[----:B--2---:R-:W-:Y:S04]  /*0c40*/  @P0 STS [R20], R23 ;  /* 0x0000001714000388 */ /* 0x004fe80000000800 */
[----:B------:R0:W-:Y:S01]  /*0c50*/  @!P0 STS [R20], RZ ;  /* 0x000000ff14008388 */ /* 0x0001e20000000800 */
[----:B------:R-:W-:-:S13]  /*0c60*/  ISETP.NE.U32.OR P0, PT, R13, RZ, P2 ;  /* 0x000000ff0d00720c */ /* 0x000fda0001705470 */
[----:B------:R-:W-:-:S05]  /*0c70*/  @!P0 LOP3.LUT R22, RZ, R13, RZ, 0x33, !PT ;  /* 0x0000000dff168212 */ /* 0x000fca00078e33ff */
[----:B0-----:R-:W-:Y:S01]  /*0c80*/  @!P2 IMAD.MOV.U32 R20, RZ, RZ, R22 ;  /* 0x000000ffff14a224 */ /* 0x001fe200078e0016 */
[----:B------:R-:W-:Y:S06]  /*0c90*/  @!P2 BRA `(.L_x_9) ;  /* 0x000000000014a947 */ /* 0x000fec0003800000 */
[----:B------:R-:W-:Y:S02]  /*0ca0*/  MOV R18, R10 ;  /* 0x0000000a00127202 */ /* 0x000fe40000000f00 */
[----:B------:R-:W-:-:S07]  /*0cb0*/  MOV R4, 0xcd0 ;  /* 0x00000cd000047802 */ /* 0x000fce0000000f00 */
[----:B------:R-:W-:Y:S05]  /*0cc0*/  CALL.REL.NOINC `($__internal_0_$__cuda_sm20_div_u64) ;  /* 0x0000003c00387944 */ /* 0x000fea0003c00000 */
[----:B------:R-:W-:Y:S02]  /*0cd0*/  IMAD.MOV.U32 R20, RZ, RZ, R16 ;  /* 0x000000ffff147224 */ /* 0x000fe400078e0010 */
[----:B------:R-:W-:-:S07]  /*0ce0*/  IMAD.MOV.U32 R21, RZ, RZ, R17 ;  /* 0x000000ffff157224 */ /* 0x000fce00078e0011 */
.L_x_9:
[----:B------:R-:W0:Y:S01]  /*0cf0*/  LDC.64 R16, c[0x0][0x380] ;  /* 0x0000e000ff107b82 */ /* 0x000e220000000a00 */
[----:B------:R-:W-:-:S04]  /*0d00*/  ISETP.GT.U32.AND P0, PT, R14, R10, PT ;  /* 0x0000000a0e00720c */ /* 0x000fc80003f04070 */
[----:B------:R-:W-:-:S13]  /*0d10*/  ISETP.GT.U32.AND.EX P0, PT, R2, RZ, PT, P0 ;  /* 0x000000ff0200720c */ /* 0x000fda0003f04100 */
[----:B------:R-:W1:Y:S01]  /*0d20*/  @P0 LDC.64 R18, c[0x0][0x390] ;  /* 0x0000e400ff120b82 */ /* 0x000e620000000a00 */
[----:B0-----:R-:W-:-:S04]  /*0d30*/  @P0 LEA R22, P1, R10, R16, 0x2 ;  /* 0x000000100a160211 */ /* 0x001fc800078210ff */
[----:B------:R-:W-:-:S03]  /*0d40*/  @P0 LEA.HI.X R23, R10, R17, RZ, 0x2, P1 ;  /* 0x000000110a170211 */ /* 0x000fc600008f14ff */
[----:B------:R-:W0:Y:S03]  /*0d50*/  LDC.64 R16, c[0x0][0x388] ;  /* 0x0000e200ff107b82 */ /* 0x000e260000000a00 */
[----:B------:R-:W2:Y:S01]  /*0d60*/  @P0 LDG.E R23, desc[UR12][R22.64] ;  /* 0x0000000c16170981 */ /* 0x000ea2000c1e1900 */
[C---:B------:R-:W-:Y:S01]  /*0d70*/  @P0 SHF.L.U32 R13, R20.reuse, 0x2, RZ ;  /* 0x00000002140d0819 */ /* 0x040fe200000006ff */
[----:B------:R-:W-:Y:S01]  /*0d80*/  UISETP.NE.U32.AND UP0, UPT, UR11, URZ, UPT ;  /* 0x000000ff0b00728c */ /* 0x000fe2000bf05070 */
[----:B------:R-:W-:Y:S02]  /*0d90*/  @P0 SHF.L.U64.HI R20, R20, 0x2, R21 ;  /* 0x0000000214140819 */ /* 0x000fe40000010215 */
[----:B------:R-:W-:Y:S02]  /*0da0*/  IADD3 R4, PT, PT, R11, UR14, R6 ;  /* 0x0000000e0b047c10 */ /* 0x000fe4000fffe006 */
[----:B-1----:R-:W-:-:S03]  /*0db0*/  @P0 IADD3 R18, P2, PT, R13, R18, RZ ;  /* 0x000000120d120210 */ /* 0x002fc60007f5e0ff */
[----:B------:R1:W-:Y:S02]  /*0dc0*/  @!P0 STS [R4], RZ ;  /* 0x000000ff04008388 */ /* 0x0003e40000000800 */
[----:B------:R-:W-:Y:S01]  /*0dd0*/  @P0 IMAD.X R19, R20, 0x1, R19, P2 ;  /* 0x0000000114130824 */ /* 0x000fe200010e0613 */
[----:B0-----:R-:W-:Y:S02]  /*0de0*/  @P0 IADD3 R16, P1, PT, R13, R16, RZ ;  /* 0x000000100d100210 */ /* 0x001fe40007f3e0ff */
[----:B------:R-:W-:-:S03]  /*0df0*/  @P0 MOV R13, 0xff7fffff ;  /* 0xff7fffff000d0802 */ /* 0x000fc60000000f00 */
[----:B------:R-:W-:-:S05]  /*0e00*/  @P0 IMAD.X R17, R20, 0x1, R17, P1 ;  /* 0x0000000114110824 */ /* 0x000fca00008e0611 */
[----:B------:R1:W-:Y:S04]  /*0e10*/  @P0 STG.E desc[UR12][R16.64], R13 ;  /* 0x0000000d10000986 */ /* 0x0003e8000c10190c */
[----:B------:R1:W-:Y:S04]  /*0e20*/  @P0 STG.E desc[UR12][R18.64], RZ ;  /* 0x000000ff12000986 */ /* 0x0003e8000c10190c */
[----:B--2---:R1:W-:Y:S01]  /*0e30*/  @P0 STS [R4], R23 ;  /* 0x0000001704000388 */ /* 0x0043e20000000800 */
[----:B------:R-:W-:Y:S05]  /*0e40*/  BRA.U UP0, `(.L_x_10) ;  /* 0x0000000100507547 */ /* 0x000fea000b800000 */
[----:B-1----:R-:W0:Y:S01]  /*0e50*/  I2F.U32.RP R13, UR16 ;  /* 0x00000010000d7d06 */ /* 0x002e220008209000 */
[----:B------:R-:W-:Y:S01]  /*0e60*/  ISETP.NE.U32.AND P2, PT, RZ, UR16, PT ;  /* 0x00000010ff007c0c */ /* 0x000fe2000bf45070 */
[----:B------:R-:W-:-:S06]  /*0e70*/  IMAD.MOV.U32 R21, RZ, RZ, RZ ;  /* 0x000000ffff157224 */ /* 0x000fcc00078e00ff */
[----:B0-----:R-:W0:Y:S02]  /*0e80*/  MUFU.RCP R13, R13 ;  /* 0x0000000d000d7308 */ /* 0x001e240000001000 */
[----:B0-----:R-:W-:-:S06]  /*0e90*/  VIADD R16, R13, 0xffffffe ;  /* 0x0ffffffe0d107836 */ /* 0x001fcc0000000000 */
[----:B------:R0:W1:Y:S02]  /*0ea0*/  F2I.FTZ.U32.TRUNC.NTZ R17, R16 ;  /* 0x0000001000117305 */ /* 0x000064000021f000 */
[----:B0-----:R-:W-:Y:S02]  /*0eb0*/  HFMA2 R16, -RZ, RZ, 0, 0 ;  /* 0x00000000ff107431 */ /* 0x001fe400000001ff */
[----:B-1----:R-:W-:-:S04]  /*0ec0*/  IMAD.MOV R19, RZ, RZ, -R17 ;  /* 0x000000ffff137224 */ /* 0x002fc800078e0a11 */
[----:B------:R-:W-:-:S04]  /*0ed0*/  IMAD R19, R19, UR16, RZ ;  /* 0x0000001013137c24 */ /* 0x000fc8000f8e02ff */
[----:B------:R-:W-:-:S06]  /*0ee0*/  IMAD.HI.U32 R20, R17, R19, R16 ;  /* 0x0000001311147227 */ /* 0x000fcc00078e0010 */
[----:B------:R-:W-:-:S04]  /*0ef0*/  IMAD.HI.U32 R20, R20, R7, RZ ;  /* 0x0000000714147227 */ /* 0x000fc800078e00ff */
[----:B------:R-:W-:-:S04]  /*0f00*/  IMAD.MOV R4, RZ, RZ, -R20 ;  /* 0x000000ffff047224 */ /* 0x000fc800078e0a14 */
[----:B------:R-:W-:-:S05]  /*0f10*/  IMAD R4, R4, UR16, R7 ;  /* 0x0000001004047c24 */ /* 0x000fca000f8e0207 */
[----:B------:R-:W-:-:S13]  /*0f20*/  ISETP.GE.U32.AND P0, PT, R4, UR16, PT ;  /* 0x0000001004007c0c */ /* 0x000fda000bf06070 */
[----:B------:R-:W-:Y:S01]  /*0f30*/  @P0 VIADD R4, R4, -UR16 ;  /* 0x8000001004040c36 */ /* 0x000fe20008000000 */
[----:B------:R-:W-:-:S04]  /*0f40*/  @P0 IADD3 R20, PT, PT, R20, 0x1, RZ ;  /* 0x0000000114140810 */ /* 0x000fc80007ffe0ff */
[----:B------:R-:W-:-:S13]  /*0f50*/  ISETP.GE.U32.AND P1, PT, R4, UR16, PT ;  /* 0x0000001004007c0c */ /* 0x000fda000bf26070 */
[----:B------:R-:W-:Y:S01]  /*0f60*/  @P1 VIADD R20, R20, 0x1 ;  /* 0x0000000114141836 */ /* 0x000fe20000000000 */
[----:B------:R-:W-:Y:S01]  /*0f70*/  @!P2 LOP3.LUT R20, RZ, UR16, RZ, 0x33, !PT ;  /* 0x00000010ff14ac12 */ /* 0x000fe2000f8e33ff */
[----:B------:R-:W-:Y:S06]  /*0f80*/  BRA `(.L_x_11) ;  /* 0x0000000000147947 */ /* 0x000fec0003800000 */
.L_x_10:
[----:B-1----:R-:W-:Y:S02]  /*0f90*/  MOV R18, R7 ;  /* 0x0000000700127202 */ /* 0x002fe40000000f00 */
[----:B------:R-:W-:-:S07]  /*0fa0*/  MOV R4, 0xfc0 ;  /* 0x00000fc000047802 */ /* 0x000fce0000000f00 */
[----:B------:R-:W-:Y:S05]  /*0fb0*/  CALL.REL.NOINC `($__internal_0_$__cuda_sm20_div_u64) ;  /* 0x00000038007c7944 */ /* 0x000fea0003c00000 */
[----:B------:R-:W-:Y:S02]  /*0fc0*/  IMAD.MOV.U32 R20, RZ, RZ, R16 ;  /* 0x000000ffff147224 */ /* 0x000fe400078e0010 */
[----:B------:R-:W-:-:S07]  /*0fd0*/  IMAD.MOV.U32 R21, RZ, RZ, R17 ;  /* 0x000000ffff157224 */ /* 0x000fce00078e0011 */
.L_x_11:
        /* <DEDUP_REMOVED lines=9> */
[----:B------:R-:W-:Y:S01]  /*1070*/  IMAD.IADD R4, R9, 0x1, R11 ;  /* 0x0000000109047824 */ /* 0x000fe200078e020b */
[----:B------:R-:W-:Y:S01]  /*1080*/  @P0 SHF.L.U64.HI R20, R20, 0x2, R21 ;  /* 0x0000000214140819 */ /* 0x000fe20000010215 */
[----:B------:R-:W-:Y:S01]  /*1090*/  UISETP.NE.U32.AND UP0, UPT, UR11, URZ, UPT ;  /* 0x000000ff0b00728c */ /* 0x000fe2000bf05070 */
[----:B------:R-:W-:Y:S02]  /*10a0*/  IADD3 R12, PT, PT, R12, UR15, R3 ;  /* 0x0000000f0c0c7c10 */ /* 0x000fe4000fffe003 */
[----:B------:R3:W-:Y:S01]  /*10b0*/  @!P0 STS [R4], RZ ;  /* 0x000000ff04008388 */ /* 0x0007e20000000800 */
[----:B-1----:R-:W-:-:S04]  /*10c0*/  @P0 IADD3 R18, P2, PT, R13, R18, RZ ;  /* 0x000000120d120210 */ /* 0x002fc80007f5e0ff */
[----:B------:R-:W-:Y:S02]  /*10d0*/  @P0 IADD3.X R19, PT, PT, R20, R19, RZ, P2, !PT ;  /* 0x0000001314130210 */ /* 0x000fe400017fe4ff */
[----:B0-----:R-:W-:Y:S01]  /*10e0*/  @P0 IADD3 R16, P1, PT, R13, R16, RZ ;  /* 0x000000100d100210 */ /* 0x001fe20007f3e0ff */
[----:B------:R-:W-:-:S04]  /*10f0*/  @P0 IMAD.MOV.U32 R13, RZ, RZ, -0x800001 ;  /* 0xff7fffffff0d0424 */ /* 0x000fc800078e00ff */
[----:B------:R-:W-:-:S05]  /*1100*/  @P0 IMAD.X R17, R20, 0x1, R17, P1 ;  /* 0x0000000114110824 */ /* 0x000fca00008e0611 */
[----:B------:R3:W-:Y:S04]  /*1110*/  @P0 STG.E desc[UR12][R16.64], R13 ;  /* 0x0000000d10000986 */ /* 0x0007e8000c10190c */
[----:B------:R3:W-:Y:S04]  /*1120*/  @P0 STG.E desc[UR12][R18.64], RZ ;  /* 0x000000ff12000986 */ /* 0x0007e8000c10190c */
[----:B--2---:R3:W-:Y:S01]  /*1130*/  @P0 STS [R4], R23 ;  /* 0x0000001704000388 */ /* 0x0047e20000000800 */
[----:B------:R-:W-:Y:S05]  /*1140*/  BRA.U UP0, `(.L_x_12) ;  /* 0x0000000100507547 */ /* 0x000fea000b800000 */
[----:B---3--:R-:W0:Y:S01]  /*1150*/  I2F.U32.RP R18, UR16 ;  /* 0x0000001000127d06 */ /* 0x008e220008209000 */
        /* <DEDUP_REMOVED lines=19> */
.L_x_12:
[----:B---3--:R-:W-:Y:S01]  /*1290*/  IMAD.MOV.U32 R18, RZ, RZ, R8 ;  /* 0x000000ffff127224 */ /* 0x008fe200078e0008 */
[----:B------:R-:W-:-:S07]  /*12a0*/  MOV R4, 0x12c0 ;  /* 0x000012c000047802 */ /* 0x000fce0000000f00 */
[----:B------:R-:W-:Y:S05]  /*12b0*/  CALL.REL.NOINC `($__internal_0_$__cuda_sm20_div_u64) ;  /* 0x0000003400bc7944 */ /* 0x000fea0003c00000 */
[----:B------:R-:W-:Y:S01]  /*12c0*/  IMAD.MOV.U32 R20, RZ, RZ, R16 ;  /* 0x000000ffff147224 */ /* 0x000fe200078e0010 */
[----:B------:R-:W-:-:S07]  /*12d0*/  MOV R21, R17 ;  /* 0x0000001100157202 */ /* 0x000fce0000000f00 */
.L_x_13:
        /* <DEDUP_REMOVED lines=8> */
[C---:B------:R-:W-:Y:S01]  /*1360*/  @P0 IMAD.SHL.U32 R13, R20.reuse, 0x4, RZ ;  /* 0x00000004140d0824 */ /* 0x040fe200078e00ff */
[----:B------:R-:W-:Y:S01]  /*1370*/  @P0 SHF.L.U64.HI R20, R20, 0x2, R21 ;  /* 0x0000000214140819 */ /* 0x000fe20000010215 */
[----:B------:R-:W-:Y:S01]  /*1380*/  IMAD R4, R3, 0xc, R6 ;  /* 0x0000000c03047824 */ /* 0x000fe200078e0206 */
[----:B------:R-:W-:Y:S01]  /*1390*/  IADD3 R12, PT, PT, R12, UR15, R3 ;  /* 0x0000000f0c0c7c10 */ /* 0x000fe2000fffe003 */
[----:B------:R-:W-:Y:S01]  /*13a0*/  VIADD R7, R7, UR14 ;  /* 0x0000000e07077c36 */ /* 0x000fe20008000000 */
[----:B------:R-:W-:Y:S01]  /*13b0*/  IADD3 R10, PT, PT, R10, UR14, RZ ;  /* 0x0000000e0a0a7c10 */ /* 0x000fe2000fffe0ff */
[----:B------:R-:W-:Y:S01]  /*13c0*/  IMAD.IADD R4, R4, 0x1, R11 ;  /* 0x0000000104047824 */ /* 0x000fe200078e020b */
[----:B-1----:R-:W-:Y:S01]  /*13d0*/  @P0 IADD3 R18, P2, PT, R13, R18, RZ ;  /* 0x000000120d120210 */ /* 0x002fe20007f5e0ff */
[----:B------:R-:W-:Y:S01]  /*13e0*/  VIADD R5, R5, UR14 ;  /* 0x0000000e05057c36 */ /* 0x000fe20008000000 */
[----:B------:R-:W-:Y:S01]  /*13f0*/  LEA R11, R3, R11, 0x4 ;  /* 0x0000000b030b7211 */ /* 0x000fe200078e20ff */
[----:B------:R-:W-:Y:S01]  /*1400*/  VIADD R8, R8, UR14 ;  /* 0x0000000e08087c36 */ /* 0x000fe20008000000 */
[----:B------:R1:W-:Y:S01]  /*1410*/  @!P0 STS [R4], RZ ;  /* 0x000000ff04008388 */ /* 0x0003e20000000800 */
[----:B------:R-:W-:Y:S01]  /*1420*/  @P0 IMAD.X R19, R20, 0x1, R19, P2 ;  /* 0x0000000114130824 */ /* 0x000fe200010e0613 */
[----:B0-----:R-:W-:Y:S01]  /*1430*/  @P0 IADD3 R16, P1, PT, R13, R16, RZ ;  /* 0x000000100d100210 */ /* 0x001fe20007f3e0ff */
[----:B------:R-:W-:-:S03]  /*1440*/  @P0 IMAD.MOV.U32 R13, RZ, RZ, -0x800001 ;  /* 0xff7fffffff0d0424 */ /* 0x000fc600078e00ff */
[----:B------:R-:W-:-:S05]  /*1450*/  @P0 IADD3.X R17, PT, PT, R20, R17, RZ, P1, !PT ;  /* 0x0000001114110210 */ /* 0x000fca0000ffe4ff */
[----:B------:R1:W-:Y:S04]  /*1460*/  @P0 STG.E desc[UR12][R16.64], R13 ;  /* 0x0000000d10000986 */ /* 0x0003e8000c10190c */
[----:B------:R1:W-:Y:S04]  /*1470*/  @P0 STG.E desc[UR12][R18.64], RZ ;  /* 0x000000ff12000986 */ /* 0x0003e8000c10190c */
[----:B--2---:R1:W-:Y:S01]  /*1480*/  @P0 STS [R4], R23 ;  /* 0x0000001704000388 */ /* 0x0043e20000000800 */
[----:B------:R-:W-:-:S13]  /*1490*/  ISETP.GE.U32.AND P0, PT, R12, UR14, PT ;  /* 0x0000000e0c007c0c */ /* 0x000fda000bf06070 */
[----:B-1----:R-:W-:Y:S05]  /*14a0*/  @!P0 BRA `(.L_x_14) ;  /* 0xfffffff000d88947 */ /* 0x002fea000383ffff */
.L_x_1:
[----:B------:R-:W-:Y:S05]  /*14b0*/  BSYNC.RECONVERGENT B0 ;  /* 0x0000000000007941 */ /* 0x000fea0003800200 */
.L_x_0:
[----:B------:R-:W-:Y:S01]  /*14c0*/  ISETP.GE.U32.AND P0, PT, R0, UR14, PT ;  /* 0x0000000e00007c0c */ /* 0x000fe2000bf06070 */
[----:B------:R-:W0:Y:S01]  /*14d0*/  LDCU UR10, c[0x0][0x3ac] ;  /* 0x00007580ff0a77ac */ /* 0x000e220008000800 */
[----:B------:R-:W1:Y:S01]  /*14e0*/  LDCU UR20, c[0x0][0x3ac] ;  /* 0x00007580ff1477ac */ /* 0x000e620008000800 */
[----:B------:R-:W2:Y:S01]  /*14f0*/  LDCU UR11, c[0x0][0x3a8] ;  /* 0x00007500ff0b77ac */ /* 0x000ea20008000800 */
[----:B------:R-:W3:Y:S01]  /*1500*/  LDCU UR21, c[0x0][0x3a8] ;  /* 0x00007500ff1577ac */ /* 0x000ee20008000800 */
[----:B------:R-:W4:Y:S01]  /*1510*/  LDCU.64 UR18, c[0x0][0x388] ;  /* 0x00007100ff1277ac */ /* 0x000f220008000a00 */
[----:B------:R-:W0:Y:S01]  /*1520*/  LDCU.64 UR24, c[0x0][0x388] ;  /* 0x00007100ff1877ac */ /* 0x000e220008000a00 */
[----:B------:R-:W0:Y:S01]  /*1530*/  LDCU.64 UR16, c[0x0][0x390] ;  /* 0x00007200ff1077ac */ /* 0x000e220008000a00 */
[----:B------:R-:W0:Y:S01]  /*1540*/  LDCU.64 UR22, c[0x0][0x390] ;  /* 0x00007200ff1677ac */ /* 0x000e220008000a00 */
[----:B------:R-:W-:Y:S06]  /*1550*/  BAR.SYNC.DEFER_BLOCKING 0x0 ;  /* 0x0000000000007b1d */ /* 0x000fec0000010000 */
[----:B------:R-:W-:Y:S05]  /*1560*/  @P0 BRA `(.L_x_15) ;  /* 0x0000000000ec0947 */ /* 0x000fea0003800000 */
[----:B------:R-:W5:Y:S01]  /*1570*/  LDC.64 R2, c[0x0][0x3a0] ;  /* 0x0000e800ff027b82 */ /* 0x000f620000000a00 */
[----:B------:R-:W1:Y:S01]  /*1580*/  S2R R5, SR_CgaCtaId ;  /* 0x0000000000057919 */ /* 0x000e620000008800 */
[----:B------:R-:W-:Y:S01]  /*1590*/  MOV R4, 0x400 ;  /* 0x0000040000047802 */ /* 0x000fe20000000f00 */
[----:B------:R-:W2:Y:S05]  /*15a0*/  S2R R6, SR_CTAID.X ;  /* 0x0000000000067919 */ /* 0x000eaa0000002500 */
[----:B------:R-:W5:Y:S02]  /*15b0*/  LDC.64 R8, c[0x0][0x3a8] ;  /* 0x0000ea00ff087b82 */ /* 0x000f640000000a00 */
[----:B-----5:R-:W-:-:S04]  /*15c0*/  IMAD R9, R9, R2, RZ ;  /* 0x0000000209097224 */ /* 0x020fc800078e02ff */
[C---:B------:R-:W-:Y:S02]  /*15d0*/  IMAD R3, R8.reuse, R3, R9 ;  /* 0x0000000308037224 */ /* 0x040fe400078e0209 */
[----:B------:R-:W-:Y:S01]  /*15e0*/  IMAD.WIDE.U32 R8, R8, R2, RZ ;  /* 0x0000000208087225 */ /* 0x000fe200078e00ff */
[----:B-1----:R-:W-:-:S03]  /*15f0*/  LEA R2, R5, R4, 0x18 ;  /* 0x0000000405027211 */ /* 0x002fc600078ec0ff */
[----:B------:R-:W-:Y:S01]  /*1600*/  IMAD.MOV.U32 R5, RZ, RZ, R0 ;  /* 0x000000ffff057224 */ /* 0x000fe200078e0000 */
[----:B------:R-:W-:Y:S01]  /*1610*/  IADD3 R3, PT, PT, R9, R3, RZ ;  /* 0x0000000309037210 */ /* 0x000fe20007ffe0ff */
[----:B--2---:R-:W-:-:S07]  /*1620*/  IMAD R6, R6, UR15, RZ ;  /* 0x0000000f06067c24 */ /* 0x004fce000f8e02ff */
.L_x_21:
[----:B------:R-:W-:Y:S01]  /*1630*/  IMAD R18, R6, 0x4, R5 ;  /* 0x0000000406127824 */ /* 0x000fe200078e0205 */
[----:B------:R-:W-:Y:S04]  /*1640*/  BSSY B0, `(.L_x_16) ;  /* 0x000002a000007945 */ /* 0x000fe80003800000 */
[----:B------:R-:W-:-:S04]  /*1650*/  ISETP.GT.U32.AND P0, PT, R8, R18, PT ;  /* 0x000000120800720c */ /* 0x000fc80003f04070 */
[----:B------:R-:W-:-:S13]  /*1660*/  ISETP.GT.U32.AND.EX P0, PT, R3, RZ, PT, P0 ;  /* 0x000000ff0300720c */ /* 0x000fda0003f04100 */
[----:B-1----:R-:W-:Y:S05]  /*1670*/  @!P0 BRA `(.L_x_17) ;  /* 0x0000000000988947 */ /* 0x002fea0003800000 */
[----:B------:R-:W1:Y:S02]  /*1680*/  LDCU UR5, c[0x0][0x3ac] ;  /* 0x00007580ff0577ac */ /* 0x000e640008000800 */
[----:B-1----:R-:W-:-:S09]  /*1690*/  UISETP.NE.U32.AND UP0, UPT, UR5, URZ, UPT ;  /* 0x000000ff0500728c */ /* 0x002fd2000bf05070 */
[----:B------:R-:W-:Y:S05]  /*16a0*/  BRA.U UP0, `(.L_x_18) ;  /* 0x0000000100547547 */ /* 0x000fea000b800000 */
[----:B------:R-:W1:Y:S01]  /*16b0*/  LDCU UR5, c[0x0][0x3a8] ;  /* 0x00007500ff0577ac */ /* 0x000e620008000800 */
[----:B------:R-:W-:Y:S01]  /*16c0*/  HFMA2 R17, -RZ, RZ, 0, 0 ;  /* 0x00000000ff117431 */ /* 0x000fe200000001ff */
[----:B-1----:R-:W1:Y:S01]  /*16d0*/  I2F.U32.RP R7, UR5 ;  /* 0x0000000500077d06 */ /* 0x002e620008209000 */
[----:B------:R-:W-:-:S07]  /*16e0*/  ISETP.NE.U32.AND P2, PT, RZ, UR5, PT ;  /* 0x00000005ff007c0c */ /* 0x000fce000bf45070 */
[----:B-1----:R-:W1:Y:S02]  /*16f0*/  MUFU.RCP R7, R7 ;  /* 0x0000000700077308 */ /* 0x002e640000001000 */
[----:B-1----:R-:W-:-:S06]  /*1700*/  VIADD R10, R7, 0xffffffe ;  /* 0x0ffffffe070a7836 */ /* 0x002fcc0000000000 */
[----:B------:R1:W2:Y:S02]  /*1710*/  F2I.FTZ.U32.TRUNC.NTZ R11, R10 ;  /* 0x0000000a000b7305 */ /* 0x0002a4000021f000 */
[----:B-1----:R-:W-:Y:S01]  /*1720*/  IMAD.MOV.U32 R10, RZ, RZ, RZ ;  /* 0x000000ffff0a7224 */ /* 0x002fe200078e00ff */
[----:B--2---:R-:W-:-:S05]  /*1730*/  IADD3 R13, PT, PT, RZ, -R11, RZ ;  /* 0x8000000bff0d7210 */ /* 0x004fca0007ffe0ff */
        /* <DEDUP_REMOVED lines=12> */
.L_x_18:
[----:B------:R-:W-:-:S07]  /*1800*/  MOV R4, 0x1820 ;  /* 0x0000182000047802 */ /* 0x000fce0000000f00 */
[----:B0--34-:R-:W-:Y:S05]  /*1810*/  CALL.REL.NOINC `($__internal_0_$__cuda_sm20_div_u64) ;  /* 0x0000003000647944 */ /* 0x019fea0003c00000 */
.L_x_19:
[----:B------:R-:W1:Y:S02]  /*1820*/  LDCU.64 UR8, c[0x0][0x388] ;  /* 0x00007100ff0877ac */ /* 0x000e640008000a00 */
[----:B-1----:R-:W-:-:S04]  /*1830*/  LEA R10, P0, R16, UR8, 0x2 ;  /* 0x00000008100a7c11 */ /* 0x002fc8000f8010ff */
[----:B------:R-:W-:-:S05]  /*1840*/  LEA.HI.X R11, R16, UR9, R17, 0x2, P0 ;  /* 0x00000009100b7c11 */ /* 0x000fca00080f1411 */
[----:B------:R1:W5:Y:S01]  /*1850*/  LDG.E R12, desc[UR12][R10.64] ;  /* 0x0000000c0a0c7981 */ /* 0x000362000c1e1900 */
[----:B------:R-:W-:-:S05]  /*1860*/  IMAD R4, R5, 0x4, R2 ;  /* 0x0000000405047824 */ /* 0x000fca00078e0202 */
[----:B------:R1:W2:Y:S02]  /*1870*/  LDS R7, [R4] ;  /* 0x0000000004077984 */ /* 0x0002a40000000800 */
.L_x_20:
[----:B--2--5:R-:W-:Y:S01]  /*1880*/  FMNMX R13, R7, R12, !PT ;  /* 0x0000000c070d7209 */ /* 0x024fe20007800000 */
[----:B------:R-:W-:Y:S05]  /*1890*/  YIELD ;  /* 0x0000000000007946 */ /* 0x000fea0003800000 */
[----:B------:R-:W2:Y:S02]  /*18a0*/  ATOMG.E.CAS.STRONG.GPU PT, R13, [R10], R12, R13 ;  /* 0x0000000c0a0d73a9 */ /* 0x000ea400001ee10d */
[----:B--2---:R-:W-:Y:S01]  /*18b0*/  ISETP.NE.AND P0, PT, R12, R13, PT ;  /* 0x0000000d0c00720c */ /* 0x004fe20003f05270 */
[----:B------:R-:W-:-:S12]  /*18c0*/  IMAD.MOV.U32 R12, RZ, RZ, R13 ;  /* 0x000000ffff0c7224 */ /* 0x000fd800078e000d */
[----:B------:R-:W-:Y:S05]  /*18d0*/  @P0 BRA `(.L_x_20) ;  /* 0xfffffffc00e80947 */ /* 0x000fea000383ffff */
.L_x_17:
[----:B0--34-:R-:W-:Y:S05]  /*18e0*/  BSYNC B0 ;  /* 0x0000000000007941 */ /* 0x019fea0003800000 */
.L_x_16:
[----:B------:R-:W-:-:S04]  /*18f0*/  IADD3 R5, PT, PT, R5, UR15, RZ ;  /* 0x0000000f05057c10 */ /* 0x000fc8000fffe0ff */
[----:B------:R-:W-:-:S13]  /*1900*/  ISETP.GE.U32.AND P0, PT, R5, UR14, PT ;  /* 0x0000000e05007c0c */ /* 0x000fda000bf06070 */
[----:B------:R-:W-:Y:S05]  /*1910*/  @!P0 BRA `(.L_x_21) ;  /* 0xfffffffc00448947 */ /* 0x000fea000383ffff */
.L_x_15:
[----:B------:R-:W-:Y:S01]  /*1920*/  ISETP.GE.U32.AND P0, PT, R0, UR14, PT ;  /* 0x0000000e00007c0c */ /* 0x000fe2000bf06070 */
[----:B------:R-:W-:Y:S05]  /*1930*/  WARPSYNC.ALL ;  /* 0x0000000000007948 */ /* 0x000fea0003800000 */
[----:B------:R-:W-:Y:S07]  /*1940*/  BAR.SYNC.DEFER_BLOCKING 0x0 ;  /* 0x0000000000007b1d */ /* 0x000fee0000010000 */
[----:B------:R-:W-:Y:S05]  /*1950*/  @P0 BRA `(.L_x_22) ;  /* 0x0000001400500947 */ /* 0x000fea0003800000 */
[----:B------:R-:W5:Y:S01]  /*1960*/  I2F.U32.RP R6, UR15 ;  /* 0x0000000f00067d06 */ /* 0x000f620008209000 */
[----:B-1----:R-:W-:Y:S01]  /*1970*/  IADD3 R4, PT, PT, R0, UR15, RZ ;  /* 0x0000000f00047c10 */ /* 0x002fe2000fffe0ff */
[----:B------:R-:W1:Y:S01]  /*1980*/  LDC.64 R14, c[0x0][0x3a8] ;  /* 0x0000ea00ff0e7b82 */ /* 0x000e620000000a00 */
[----:B------:R-:W-:Y:S01]  /*1990*/  ISETP.NE.U32.AND P2, PT, RZ, UR15, PT ;  /* 0x0000000fff007c0c */ /* 0x000fe2000bf45070 */
[----:B------:R-:W-:Y:S01]  /*19a0*/  BSSY B0, `(.L_x_23) ;  /* 0x0000063000007945 */ /* 0x000fe20003800000 */
[C---:B------:R-:W-:Y:S01]  /*19b0*/  ISETP.GE.U32.AND P0, PT, R4.reuse, UR14, PT ;  /* 0x0000000e04007c0c */ /* 0x040fe2000bf06070 */
[----:B------:R-:W-:Y:S01]  /*19c0*/  IMAD.MOV.U32 R10, RZ, RZ, R0 ;  /* 0x000000ffff0a7224 */ /* 0x000fe200078e0000 */
[----:B------:R-:W-:Y:S02]  /*19d0*/  VIMNMX.U32 R5, PT, PT, R4, UR14, !PT ;  /* 0x0000000e04057c48 */ /* 0x000fe4000ffe0000 */
[----:B------:R-:W-:-:S04]  /*19e0*/  SEL R7, RZ, 0x1, P0 ;  /* 0x00000001ff077807 */ /* 0x000fc80000000000 */
[----:B------:R-:W-:Y:S01]  /*19f0*/  IADD3 R5, PT, PT, R5, -R4, -R7 ;  /* 0x8000000405057210 */ /* 0x000fe20007ffe807 */
[----:B-----5:R-:W5:Y:S02]  /*1a00*/  MUFU.RCP R6, R6 ;  /* 0x0000000600067308 */ /* 0x020f640000001000 */
[----:B-----5:R-:W-:-:S06]  /*1a10*/  VIADD R2, R6, 0xffffffe ;  /* 0x0ffffffe06027836 */ /* 0x020fcc0000000000 */
[----:B------:R5:W0:Y:S02]  /*1a20*/  F2I.FTZ.U32.TRUNC.NTZ R3, R2 ;  /* 0x0000000200037305 */ /* 0x000a24000021f000 */
[----:B-----5:R-:W-:Y:S02]  /*1a30*/  IMAD.MOV.U32 R2, RZ, RZ, RZ ;  /* 0x000000ffff027224 */ /* 0x020fe400078e00ff */
[----:B0-----:R-:W-:-:S04]  /*1a40*/  IMAD.MOV R9, RZ, RZ, -R3 ;  /* 0x000000ffff097224 */ /* 0x001fc800078e0a03 */
[----:B------:R-:W-:-:S04]  /*1a50*/  IMAD R9, R9, UR15, RZ ;  /* 0x0000000f09097c24 */ /* 0x000fc8000f8e02ff */
[----:B------:R-:W-:-:S06]  /*1a60*/  IMAD.HI.U32 R6, R3, R9, R2 ;  /* 0x0000000903067227 */ /* 0x000fcc00078e0002 */
[----:B------:R-:W-:Y:S02]  /*1a70*/  IMAD.HI.U32 R2, R6, R5, RZ ;  /* 0x0000000506027227 */ /* 0x000fe400078e00ff */
[----:B------:R-:W0:Y:S02]  /*1a80*/  S2R R6, SR_CTAID.X ;  /* 0x0000000000067919 */ /* 0x000e240000002500 */
[----:B------:R-:W-:-:S04]  /*1a90*/  IMAD.MOV R4, RZ, RZ, -R2 ;  /* 0x000000ffff047224 */ /* 0x000fc800078e0a02 */
[----:B------:R-:W-:Y:S02]  /*1aa0*/  IMAD R3, R4, UR15, R5 ;  /* 0x0000000f04037c24 */ /* 0x000fe4000f8e0205 */
[----:B------:R-:W1:Y:S03]  /*1ab0*/  LDC.64 R4, c[0x0][0x3a0] ;  /* 0x0000e800ff047b82 */ /* 0x000e660000000a00 */
[----:B------:R-:W-:-:S13]  /*1ac0*/  ISETP.GE.U32.AND P0, PT, R3, UR15, PT ;  /* 0x0000000f03007c0c */ /* 0x000fda000bf06070 */
[----:B------:R-:W-:Y:S01]  /*1ad0*/  @P0 IADD3 R3, PT, PT, R3, -UR15, RZ ;  /* 0x8000000f03030c10 */ /* 0x000fe2000fffe0ff */
[----:B------:R-:W-:-:S03]  /*1ae0*/  @P0 VIADD R2, R2, 0x1 ;  /* 0x0000000102020836 */ /* 0x000fc60000000000 */
[----:B------:R-:W-:Y:S01]  /*1af0*/  ISETP.GE.U32.AND P1, PT, R3, UR15, PT ;  /* 0x0000000f03007c0c */ /* 0x000fe2000bf26070 */
[----:B-1----:R-:W-:Y:S02]  /*1b00*/  IMAD R15, R15, R4, RZ ;  /* 0x000000040f0f7224 */ /* 0x002fe400078e02ff */
[----:B0-----:R-:W-:-:S10]  /*1b10*/  IMAD.SHL.U32 R6, R6, 0x4, RZ ;  /* 0x0000000406067824 */ /* 0x001fd400078e00ff */
[----:B------:R-:W-:Y:S01]  /*1b20*/  @P1 VIADD R2, R2, 0x1 ;  /* 0x0000000102021836 */ /* 0x000fe20000000000 */
[----:B------:R-:W-:-:S04]  /*1b30*/  @!P2 LOP3.LUT R2, RZ, UR15, RZ, 0x33, !PT ;  /* 0x0000000fff02ac12 */ /* 0x000fc8000f8e33ff */
[----:B------:R-:W-:Y:S01]  /*1b40*/  IADD3 R3, PT, PT, R7, R2, RZ ;  /* 0x0000000207037210 */ /* 0x000fe20007ffe0ff */
[C---:B------:R-:W-:Y:S02]  /*1b50*/  IMAD R7, R14.reuse, R5, R15 ;  /* 0x000000050e077224 */ /* 0x040fe400078e020f */
[----:B------:R-:W-:Y:S01]  /*1b60*/  IMAD.WIDE.U32 R14, R14, R4, RZ ;  /* 0x000000040e0e7225 */ /* 0x000fe200078e00ff */
[----:B------:R-:W-:-:S03]  /*1b70*/  LOP3.LUT R2, R3, 0x3, RZ, 0xc0, !PT ;  /* 0x0000000303027812 */ /* 0x000fc600078ec0ff */
[----:B------:R-:W-:Y:S01]  /*1b80*/  IMAD R5, R6, UR15, RZ ;  /* 0x0000000f06057c24 */ /* 0x000fe2000f8e02ff */
[----:B------:R-:W-:Y:S02]  /*1b90*/  ISETP.NE.AND P0, PT, R2, 0x3, PT ;  /* 0x000000030200780c */ /* 0x000fe40003f05270 */
[----:B------:R-:W-:-:S11]  /*1ba0*/  IADD3 R2, PT, PT, R15, R7, RZ ;  /* 0x000000070f027210 */ /* 0x000fd60007ffe0ff */
[----:B------:R-:W-:Y:S05]  /*1bb0*/  @!P0 BRA `(.L_x_24) ;  /* 0x0000000400048947 */ /* 0x000fea0003800000 */
[----:B------:R-:W0:Y:S01]  /*1bc0*/  S2UR UR8, SR_CgaCtaId ;  /* 0x00000000000879c3 */ /* 0x000e220000008800 */
[----:B------:R-:W-:Y:S01]  /*1bd0*/  VIADD R4, R3, 0x1 ;  /* 0x0000000103047836 */ /* 0x000fe20000000000 */
[----:B------:R-:W-:Y:S01]  /*1be0*/  UMOV UR5, 0x400 ;  /* 0x0000040000057882 */ /* 0x000fe20000000000 */
[----:B------:R-:W-:-:S03]  /*1bf0*/  IMAD.IADD R9, R0, 0x1, R5 ;  /* 0x0000000100097824 */ /* 0x000fc600078e0205 */
[----:B------:R-:W-:-:S05]  /*1c00*/  LOP3.LUT R7, R4, 0x3, RZ, 0xc0, !PT ;  /* 0x0000000304077812 */ /* 0x000fca00078ec0ff */
[C---:B------:R-:W-:Y:S01]  /*1c10*/  IMAD R10, R7.reuse, UR15, R0 ;  /* 0x0000000f070a7c24 */ /* 0x040fe2000f8e0200 */
[----:B------:R-:W-:Y:S01]  /*1c20*/  IADD3 R7, PT, PT, -R7, RZ, RZ ;  /* 0x000000ff07077210 */ /* 0x000fe20007ffe1ff */
[----:B0-----:R-:W-:-:S06]  /*1c30*/  ULEA UR5, UR8, UR5, 0x18 ;  /* 0x0000000508057291 */ /* 0x001fcc000f8ec0ff */
[----:B------:R-:W-:-:S07]  /*1c40*/  LEA R8, R0, UR5, 0x2 ;  /* 0x0000000500087c11 */ /* 0x000fce000f8e10ff */
.L_x_29:
[----:B------:R-:W-:Y:S01]  /*1c50*/  ISETP.GT.U32.AND P0, PT, R14, R9, PT ;  /* 0x000000090e00720c */ /* 0x000fe20003f04070 */
[----:B------:R-:W-:Y:S01]  /*1c60*/  VIADD R7, R7, 0x1 ;  /* 0x0000000107077836 */ /* 0x000fe20000000000 */
[----:B------:R-:W-:Y:S05]  /*1c70*/  YIELD ;  /* 0x0000000000007946 */ /* 0x000fea0003800000 */
[----:B------:R-:W-:Y:S01]  /*1c80*/  ISETP.GT.U32.AND.EX P0, PT, R2, RZ, PT, P0 ;  /* 0x000000ff0200720c */ /* 0x000fe20003f04100 */
[----:B------:R-:W-:Y:S01]  /*1c90*/  BSSY.RECONVERGENT B1, `(.L_x_25) ;  /* 0x0000030000017945 */ /* 0x000fe20003800200 */
[----:B------:R-:W-:-:S11]  /*1ca0*/  ISETP.NE.AND P2, PT, R7, RZ, PT ;  /* 0x000000ff0700720c */ /* 0x000fd60003f45270 */
[----:B0-----:R-:W-:Y:S05]  /*1cb0*/  @!P0 BRA `(.L_x_26) ;  /* 0x0000000000b48947 */ /* 0x001fea0003800000 */
[----:B------:R-:W-:-:S09]  /*1cc0*/  UISETP.NE.U32.AND UP0, UPT, UR10, URZ, UPT ;  /* 0x000000ff0a00728c */ /* 0x000fd2000bf05070 */
[----:B------:R-:W-:Y:S05]  /*1cd0*/  BRA.U UP0, `(.L_x_27) ;  /* 0x0000000100507547 */ /* 0x000fea000b800000 */
[----:B--2---:R-:W0:Y:S01]  /*1ce0*/  I2F.U32.RP R11, UR11 ;  /* 0x0000000b000b7d06 */ /* 0x004e220008209000 */
[----:B------:R-:W-:-:S07]  /*1cf0*/  ISETP.NE.U32.AND P3, PT, RZ, UR11, PT ;  /* 0x0000000bff007c0c */ /* 0x000fce000bf65070 */
[----:B0-----:R-:W0:Y:S02]  /*1d00*/  MUFU.RCP R11, R11 ;  /* 0x0000000b000b7308 */ /* 0x001e240000001000 */
[----:B0-----:R-:W-:-:S06]  /*1d10*/  VIADD R12, R11, 0xffffffe ;  /* 0x0ffffffe0b0c7836 */ /* 0x001fcc0000000000 */
[----:B------:R0:W1:Y:S02]  /*1d20*/  F2I.FTZ.U32.TRUNC.NTZ R13, R12 ;  /* 0x0000000c000d7305 */ /* 0x000064000021f000 */
[----:B0-----:R-:W-:Y:S01]  /*1d30*/  IMAD.MOV.U32 R12, RZ, RZ, RZ ;  /* 0x000000ffff0c7224 */ /* 0x001fe200078e00ff */
[----:B-1----:R-:W-:-:S05]  /*1d40*/  IADD3 R17, PT, PT, RZ, -R13, RZ ;  /* 0x8000000dff117210 */ /* 0x002fca0007ffe0ff */
[----:B------:R-:W-:-:S04]  /*1d50*/  IMAD R17, R17, UR11, RZ ;  /* 0x0000000b11117c24 */ /* 0x000fc8000f8e02ff */
[----:B------:R-:W-:Y:S01]  /*1d60*/  IMAD.HI.U32 R16, R13, R17, R12 ;  /* 0x000000110d107227 */ /* 0x000fe200078e000c */
[----:B------:R-:W-:-:S05]  /*1d70*/  MOV R17, RZ ;  /* 0x000000ff00117202 */ /* 0x000fca0000000f00 */
        /* <DEDUP_REMOVED lines=10> */
.L_x_27:
[----:B------:R-:W-:Y:S01]  /*1e20*/  IMAD.MOV.U32 R18, RZ, RZ, R9 ;  /* 0x000000ffff127224 */ /* 0x000fe200078e0009 */
[----:B------:R-:W-:-:S07]  /*1e30*/  MOV R4, 0x1e50 ;  /* 0x00001e5000047802 */ /* 0x000fce0000000f00 */
[----:B--234-:R-:W-:Y:S05]  /*1e40*/  CALL.REL.NOINC `($__internal_0_$__cuda_sm20_div_u64) ;  /* 0x0000002800d87944 */ /* 0x01cfea0003c00000 */
.L_x_28:
[C---:B------:R-:W-:Y:S01]  /*1e50*/  IMAD.SHL.U32 R18, R16.reuse, 0x4, RZ ;  /* 0x0000000410127824 */ /* 0x040fe200078e00ff */
[----:B------:R-:W-:Y:S01]  /*1e60*/  SHF.L.U64.HI R16, R16, 0x2, R17 ;  /* 0x0000000210107819 */ /* 0x000fe20000010211 */
[----:B------:R-:W0:Y:S03]  /*1e70*/  LDS R4, [R8] ;  /* 0x0000000008047984 */ /* 0x000e260000000800 */
[----:B----4-:R-:W-:-:S04]  /*1e80*/  IADD3 R12, P0, PT, R18, UR18, RZ ;  /* 0x00000012120c7c10 */ /* 0x010fc8000ff1e0ff */
[----:B------:R-:W-:-:S06]  /*1e90*/  IADD3.X R13, PT, PT, R16, UR19, RZ, P0, !PT ;  /* 0x00000013100d7c10 */ /* 0x000fcc00087fe4ff */
[----:B------:R1:W0:Y:S01]  /*1ea0*/  LDG.E R13, desc[UR12][R12.64] ;  /* 0x0000000c0c0d7981 */ /* 0x000222000c1e1900 */
[----:B------:R-:W-:Y:S02]  /*1eb0*/  HFMA2 R11, -RZ, RZ, 0.96630859375, -0.0022525787353515625 ;  /* 0x3bbb989dff0b7431 */ /* 0x000fe400000001ff */
[----:B------:R-:W-:Y:S01]  /*1ec0*/  IMAD.MOV.U32 R20, RZ, RZ, 0x437c0000 ;  /* 0x437c0000ff147424 */ /* 0x000fe200078e00ff */
[----:B-1----:R-:W-:Y:S01]  /*1ed0*/  IADD3 R12, P0, PT, R18, UR16, RZ ;  /* 0x00000010120c7c10 */ /* 0x002fe2000ff1e0ff */
[----:B0-----:R-:W-:-:S03]  /*1ee0*/  FADD R4, R4, -R13 ;  /* 0x8000000d04047221 */ /* 0x001fc60000000000 */
[----:B------:R-:W-:Y:S01]  /*1ef0*/  IADD3.X R13, PT, PT, R16, UR17, RZ, P0, !PT ;  /* 0x00000011100d7c10 */ /* 0x000fe200087fe4ff */
[----:B------:R-:W-:-:S04]  /*1f00*/  FFMA.SAT R11, R4, R11, 0.5 ;  /* 0x3f000000040b7423 */ /* 0x000fc8000000200b */
[----:B------:R-:W-:-:S04]  /*1f10*/  FFMA.RM R11, R11, R20, 12582913 ;  /* 0x4b4000010b0b7423 */ /* 0x000fc80000004014 */
[C---:B------:R-:W-:Y:S01]  /*1f20*/  FADD R17, R11.reuse, -12583039 ;  /* 0xcb40007f0b117421 */ /* 0x040fe20000000000 */
[----:B------:R-:W-:-:S03]  /*1f30*/  IMAD.SHL.U32 R11, R11, 0x800000, RZ ;  /* 0x008000000b0b7824 */ /* 0x000fc600078e00ff */
[----:B------:R-:W-:-:S04]  /*1f40*/  FFMA R17, R4, 1.4426950216293334961, -R17 ;  /* 0x3fb8aa3b04117823 */ /* 0x000fc80000000811 */
[----:B------:R-:W-:-:S04]  /*1f50*/  FFMA R17, R4, 1.925963033500011079e-08, R17 ;  /* 0x32a5706004117823 */ /* 0x000fc80000000011 */
[----:B------:R-:W0:Y:S02]  /*1f60*/  MUFU.EX2 R4, R17 ;  /* 0x0000001100047308 */ /* 0x000e240000000800 */
[----:B0-----:R-:W-:-:S05]  /*1f70*/  FMUL R11, R11, R4 ;  /* 0x000000040b0b7220 */ /* 0x001fca0000400000 */
[----:B------:R0:W-:Y:S02]  /*1f80*/  REDG.E.ADD.F32.FTZ.RN.STRONG.GPU desc[UR12][R12.64], R11 ;  /* 0x0000000b0c0079a6 */ /* 0x0001e4000c12f30c */
.L_x_26:
[----:B--234-:R-:W-:Y:S05]  /*1f90*/  BSYNC.RECONVERGENT B1 ;  /* 0x0000000000017941 */ /* 0x01cfea0003800200 */
.L_x_25:
[----:B------:R-:W-:Y:S01]  /*1fa0*/  IADD3 R8, PT, PT, R8, UR14, RZ ;  /* 0x0000000e08087c10 */ /* 0x000fe2000fffe0ff */
[----:B------:R-:W-:Y:S01]  /*1fb0*/  VIADD R9, R9, UR15 ;  /* 0x0000000f09097c36 */ /* 0x000fe20008000000 */
[----:B------:R-:W-:Y:S06]  /*1fc0*/  @P2 BRA `(.L_x_29) ;  /* 0xfffffffc00202947 */ /* 0x000fec000383ffff */
.L_x_24:
[----:B--234-:R-:W-:Y:S05]  /*1fd0*/  BSYNC B0 ;  /* 0x0000000000007941 */ /* 0x01cfea0003800000 */
.L_x_23:
[----:B------:R-:W-:-:S13]  /*1fe0*/  ISETP.GE.U32.AND P0, PT, R3, 0x3, PT ;  /* 0x000000030300780c */ /* 0x000fda0003f06070 */
[----:B------:R-:W-:Y:S05]  /*1ff0*/  @!P0 BRA `(.L_x_22) ;  /* 0x0000000c00a88947 */ /* 0x000fea0003800000 */
[----:B------:R-:W1:Y:S01]  /*2000*/  LDC R3, c[0x0][0x360] ;  /* 0x0000d800ff037b82 */ /* 0x000e620000000800 */
[C---:B0-----:R-:W-:Y:S01]  /*2010*/  IADD3 R11, PT, PT, R6.reuse, 0x3, RZ ;  /* 0x00000003060b7810 */ /* 0x041fe20007ffe0ff */
[C---:B------:R-:W-:Y:S02]  /*2020*/  VIADD R7, R6.reuse, 0x2 ;  /* 0x0000000206077836 */ /* 0x040fe40000000000 */
[--C-:B------:R-:W-:Y:S02]  /*2030*/  IMAD.IADD R5, R5, 0x1, R10.reuse ;  /* 0x0000000105057824 */ /* 0x100fe400078e020a */
[--C-:B------:R-:W-:Y:S02]  /*2040*/  IMAD R7, R7, UR15, R10.reuse ;  /* 0x0000000f07077c24 */ /* 0x100fe4000f8e020a */
[----:B------:R-:W-:Y:S02]  /*2050*/  IMAD R8, R11, UR15, R10 ;  /* 0x0000000f0b087c24 */ /* 0x000fe4000f8e020a */
[----:B-1----:R-:W-:-:S02]  /*2060*/  IMAD R9, R6, UR15, R3 ;  /* 0x0000000f06097c24 */ /* 0x002fc4000f8e0203 */
[----:B------:R-:W-:-:S03]  /*2070*/  IMAD.SHL.U32 R6, R10, 0x4, RZ ;  /* 0x000000040a067824 */ /* 0x000fc600078e00ff */
[----:B------:R-:W-:-:S07]  /*2080*/  IADD3 R9, PT, PT, R9, R10, RZ ;  /* 0x0000000a09097210 */ /* 0x000fce0007ffe0ff */
.L_x_46:
[----:B------:R-:W-:Y:S01]  /*2090*/  ISETP.GT.U32.AND P0, PT, R14, R5, PT ;  /* 0x000000050e00720c */ /* 0x000fe20003f04070 */
[----:B------:R-:W-:Y:S05]  /*20a0*/  YIELD ;  /* 0x0000000000007946 */ /* 0x000fea0003800000 */
[----:B------:R-:W-:Y:S01]  /*20b0*/  ISETP.GT.U32.AND.EX P0, PT, R2, RZ, PT, P0 ;  /* 0x000000ff0200720c */ /* 0x000fe20003f04100 */
[----:B------:R-:W-:-:S12]  /*20c0*/  BSSY.RECONVERGENT B0, `(.L_x_30) ;  /* 0x0000032000007945 */ /* 0x000fd80003800200 */
[----:B0123--:R-:W-:Y:S05]  /*20d0*/  @!P0 BRA `(.L_x_31) ;  /* 0x0000000000c08947 */ /* 0x00ffea0003800000 */
[----:B------:R-:W-:-:S09]  /*20e0*/  UISETP.NE.AND.EX UP0, UPT, UR20, URZ, UPT, !UPT ;  /* 0x000000ff1400728c */ /* 0x000fd2000bf053f0 */
[----:B------:R-:W-:Y:S05]  /*20f0*/  BRA.U UP0, `(.L_x_32) ;  /* 0x0000000100507547 */ /* 0x000fea000b800000 */
[----:B------:R-:W0:Y:S01]  /*2100*/  I2F.U32.RP R11, UR21 ;  /* 0x00000015000b7d06 */ /* 0x000e220008209000 */
[----:B------:R-:W-:-:S07]  /*2110*/  ISETP.NE.U32.AND P2, PT, RZ, UR21, PT ;  /* 0x00000015ff007c0c */ /* 0x000fce000bf45070 */
[----:B0-----:R-:W0:Y:S02]  /*2120*/  MUFU.RCP R11, R11 ;  /* 0x0000000b000b7308 */ /* 0x001e240000001000 */
[----:B0-----:R-:W-:-:S06]  /*2130*/  VIADD R12, R11, 0xffffffe ;  /* 0x0ffffffe0b0c7836 */ /* 0x001fcc0000000000 */
[----:B------:R0:W1:Y:S02]  /*2140*/  F2I.FTZ.U32.TRUNC.NTZ R13, R12 ;  /* 0x0000000c000d7305 */ /* 0x000064000021f000 */
[----:B0-----:R-:W-:Y:S01]  /*2150*/  MOV R12, RZ ;  /* 0x000000ff000c7202 */ /* 0x001fe20000000f00 */
[----:B-1----:R-:W-:-:S04]  /*2160*/  IMAD.MOV R17, RZ, RZ, -R13 ;  /* 0x000000ffff117224 */ /* 0x002fc800078e0a0d */
[----:B------:R-:W-:-:S04]  /*2170*/  IMAD R17, R17, UR21, RZ ;  /* 0x0000001511117c24 */ /* 0x000fc8000f8e02ff */
[----:B------:R-:W-:-:S04]  /*2180*/  IMAD.HI.U32 R16, R13, R17, R12 ;  /* 0x000000110d107227 */ /* 0x000fc800078e000c */
[----:B------:R-:W-:Y:S02]  /*2190*/  IMAD.MOV.U32 R17, RZ, RZ, RZ ;  /* 0x000000ffff117224 */ /* 0x000fe400078e00ff */
        /* <DEDUP_REMOVED lines=10> */
.L_x_32:
[----:B------:R-:W-:Y:S02]  /*2240*/  MOV R18, R5 ;  /* 0x0000000500127202 */ /* 0x000fe40000000f00 */
[----:B------:R-:W-:-:S07]  /*2250*/  MOV R4, 0x2270 ;  /* 0x0000227000047802 */ /* 0x000fce0000000f00 */
[----:B------:R-:W-:Y:S05]  /*2260*/  CALL.REL.NOINC `($__internal_0_$__cuda_sm20_div_u64) ;  /* 0x0000002400d07944 */ /* 0x000fea0003c00000 */
.L_x_33:
[C---:B------:R-:W-:Y:S01]  /*2270*/  IMAD.SHL.U32 R18, R16.reuse, 0x4, RZ ;  /* 0x0000000410127824 */ /* 0x040fe200078e00ff */
[----:B------:R-:W-:-:S04]  /*2280*/  SHF.L.U64.HI R16, R16, 0x2, R17 ;  /* 0x0000000210107819 */ /* 0x000fc80000010211 */
[----:B------:R-:W-:-:S04]  /*2290*/  IADD3 R12, P0, PT, R18, UR24, RZ ;  /* 0x00000018120c7c10 */ /* 0x000fc8000ff1e0ff */
[----:B------:R-:W-:-:S06]  /*22a0*/  IADD3.X R13, PT, PT, R16, UR25, RZ, P0, !PT ;  /* 0x00000019100d7c10 */ /* 0x000fcc00087fe4ff */
[----:B------:R0:W2:Y:S01]  /*22b0*/  LDG.E R13, desc[UR12][R12.64] ;  /* 0x0000000c0c0d7981 */ /* 0x0000a2000c1e1900 */
[----:B------:R-:W1:Y:S01]  /*22c0*/  S2UR UR8, SR_CgaCtaId ;  /* 0x00000000000879c3 */ /* 0x000e620000008800 */
[----:B------:R-:W-:Y:S01]  /*22d0*/  UMOV UR5, 0x400 ;  /* 0x0000040000057882 */ /* 0x000fe20000000000 */
[----:B------:R-:W-:Y:S02]  /*22e0*/  HFMA2 R20, -RZ, RZ, 3.7421875, 0 ;  /* 0x437c0000ff147431 */ /* 0x000fe400000001ff */
[----:B------:R-:W-:Y:S01]  /*22f0*/  IMAD.MOV.U32 R11, RZ, RZ, 0x3bbb989d ;  /* 0x3bbb989dff0b7424 */ /* 0x000fe200078e00ff */
[----:B0-----:R-:W-:Y:S01]  /*2300*/  IADD3 R12, P0, PT, R18, UR22, RZ ;  /* 0x00000016120c7c10 */ /* 0x001fe2000ff1e0ff */
[----:B-1----:R-:W-:-:S09]  /*2310*/  ULEA UR5, UR8, UR5, 0x18 ;  /* 0x0000000508057291 */ /* 0x002fd2000f8ec0ff */
[----:B------:R-:W2:Y:S02]  /*2320*/  LDS R4, [R6+UR5] ;  /* 0x0000000506047984 */ /* 0x000ea40008000800 */
[----:B--2---:R-:W-:Y:S01]  /*2330*/  FADD R4, R4, -R13 ;  /* 0x8000000d04047221 */ /* 0x004fe20000000000 */
[----:B------:R-:W-:-:S03]  /*2340*/  IADD3.X R13, PT, PT, R16, UR23, RZ, P0, !PT ;  /* 0x00000017100d7c10 */ /* 0x000fc600087fe4ff */
        /* <DEDUP_REMOVED lines=9> */
.L_x_31:
[----:B------:R-:W-:Y:S05]  /*23e0*/  BSYNC.RECONVERGENT B0 ;  /* 0x0000000000007941 */ /* 0x000fea0003800200 */
.L_x_30:
[----:B------:R-:W-:Y:S01]  /*23f0*/  ISETP.GT.U32.AND P0, PT, R14, R9, PT ;  /* 0x000000090e00720c */ /* 0x000fe20003f04070 */
[----:B------:R-:W-:Y:S03]  /*2400*/  BSSY.RECONVERGENT B0, `(.L_x_34) ;  /* 0x0000034000007945 */ /* 0x000fe60003800200 */
[----:B------:R-:W-:-:S13]  /*2410*/  ISETP.GT.U32.AND.EX P0, PT, R2, RZ, PT, P0 ;  /* 0x000000ff0200720c */ /* 0x000fda0003f04100 */
[----:B------:R-:W-:Y:S05]  /*2420*/  @!P0 BRA `(.L_x_35) ;  /* 0x0000000000c48947 */ /* 0x000fea0003800000 */
[----:B------:R-:W-:-:S09]  /*2430*/  UISETP.NE.AND.EX UP0, UPT, UR20, URZ, UPT, !UPT ;  /* 0x000000ff1400728c */ /* 0x000fd2000bf053f0 */
[----:B------:R-:W-:Y:S05]  /*2440*/  BRA.U UP0, `(.L_x_36) ;  /* 0x0000000100507547 */ /* 0x000fea000b800000 */
[----:B0-----:R-:W0:Y:S01]  /*2450*/  I2F.U32.RP R11, UR21 ;  /* 0x00000015000b7d06 */ /* 0x001e220008209000 */
        /* <DEDUP_REMOVED lines=19> */
.L_x_36:
[----:B------:R-:W-:Y:S01]  /*2590*/  IMAD.MOV.U32 R18, RZ, RZ, R9 ;  /* 0x000000ffff127224 */ /* 0x000fe200078e0009 */
[----:B------:R-:W-:-:S07]  /*25a0*/  MOV R4, 0x25c0 ;  /* 0x000025c000047802 */ /* 0x000fce0000000f00 */
[----:B0-----:R-:W-:Y:S05]  /*25b0*/  CALL.REL.NOINC `($__internal_0_$__cuda_sm20_div_u64) ;  /* 0x0000002000fc7944 */ /* 0x001fea0003c00000 */
.L_x_37:
[C---:B------:R-:W-:Y:S01]  /*25c0*/  IMAD.SHL.U32 R12, R16.reuse, 0x4, RZ ;  /* 0x00000004100c7824 */ /* 0x040fe200078e00ff */
[----:B------:R-:W-:-:S04]  /*25d0*/  SHF.L.U64.HI R4, R16, 0x2, R17 ;  /* 0x0000000210047819 */ /* 0x000fc80000010211 */
[----:B------:R-:W-:-:S04]  /*25e0*/  IADD3 R16, P0, PT, R12, UR24, RZ ;  /* 0x000000180c107c10 */ /* 0x000fc8000ff1e0ff */
[----:B------:R-:W-:-:S05]  /*25f0*/  IADD3.X R17, PT, PT, R4, UR25, RZ, P0, !PT ;  /* 0x0000001904117c10 */ /* 0x000fca00087fe4ff */
[----:B------:R-:W2:Y:S01]  /*2600*/  LDG.E R16, desc[UR12][R16.64] ;  /* 0x0000000c10107981 */ /* 0x000ea2000c1e1900 */
[----:B------:R-:W-:Y:S01]  /*2610*/  MOV R11, 0x400 ;  /* 0x00000400000b7802 */ /* 0x000fe20000000f00 */
[----:B------:R-:W-:Y:S01]  /*2620*/  IMAD.MOV.U32 R19, RZ, RZ, 0x437c0000 ;  /* 0x437c0000ff137424 */ /* 0x000fe200078e00ff */
[----:B------:R-:W-:Y:S01]  /*2630*/  IADD3 R12, P0, PT, R12, UR22, RZ ;  /* 0x000000160c0c7c10 */ /* 0x000fe2000ff1e0ff */
[----:B------:R-:W0:Y:S02]  /*2640*/  S2R R18, SR_CgaCtaId ;  /* 0x0000000000127919 */ /* 0x000e240000008800 */
[----:B0-----:R-:W-:Y:S01]  /*2650*/  LEA R11, R18, R11, 0x18 ;  /* 0x0000000b120b7211 */ /* 0x001fe200078ec0ff */
[----:B------:R-:W-:-:S03]  /*2660*/  HFMA2 R18, -RZ, RZ, 0.96630859375, -0.0022525787353515625 ;  /* 0x3bbb989dff127431 */ /* 0x000fc600000001ff */
[----:B------:R-:W-:-:S06]  /*2670*/  IADD3 R11, PT, PT, R6, UR14, R11 ;  /* 0x0000000e060b7c10 */ /* 0x000fcc000fffe00b */
[----:B------:R-:W2:Y:S02]  /*2680*/  LDS R11, [R11] ;  /* 0x000000000b0b7984 */ /* 0x000ea40000000800 */
[----:B--2---:R-:W-:-:S04]  /*2690*/  FADD R13, R11, -R16 ;  /* 0x800000100b0d7221 */ /* 0x004fc80000000000 */
[----:B------:R-:W-:-:S04]  /*26a0*/  FFMA.SAT R18, R13, R18, 0.5 ;  /* 0x3f0000000d127423 */ /* 0x000fc80000002012 */
[----:B------:R-:W-:-:S04]  /*26b0*/  FFMA.RM R18, R18, R19, 12582913 ;  /* 0x4b40000112127423 */ /* 0x000fc80000004013 */
[C---:B------:R-:W-:Y:S01]  /*26c0*/  FADD R16, R18.reuse, -12583039 ;  /* 0xcb40007f12107421 */ /* 0x040fe20000000000 */
[----:B------:R-:W-:-:S03]  /*26d0*/  IMAD.SHL.U32 R18, R18, 0x800000, RZ ;  /* 0x0080000012127824 */ /* 0x000fc600078e00ff */
[----:B------:R-:W-:-:S04]  /*26e0*/  FFMA R16, R13, 1.4426950216293334961, -R16 ;  /* 0x3fb8aa3b0d107823 */ /* 0x000fc80000000810 */
[----:B------:R-:W-:Y:S01]  /*26f0*/  FFMA R16, R13, 1.925963033500011079e-08, R16 ;  /* 0x32a570600d107823 */ /* 0x000fe20000000010 */
[----:B------:R-:W-:-:S03]  /*2700*/  IADD3.X R13, PT, PT, R4, UR23, RZ, P0, !PT ;  /* 0x00000017040d7c10 */ /* 0x000fc600087fe4ff */
[----:B------:R-:W0:Y:S02]  /*2710*/  MUFU.EX2 R17, R16 ;  /* 0x0000001000117308 */ /* 0x000e240000000800 */
[----:B0-----:R-:W-:-:S05]  /*2720*/  FMUL R17, R18, R17 ;  /* 0x0000001112117220 */ /* 0x001fca0000400000 */
[----:B------:R1:W-:Y:S02]  /*2730*/  REDG.E.ADD.F32.FTZ.RN.STRONG.GPU desc[UR12][R12.64], R17 ;  /* 0x000000110c0079a6 */ /* 0x0003e4000c12f30c */
.L_x_35:
[----:B------:R-:W-:Y:S05]  /*2740*/  BSYNC.RECONVERGENT B0 ;  /* 0x0000000000007941 */ /* 0x000fea0003800200 */
.L_x_34:
        /* <DEDUP_REMOVED lines=8> */
[----:B0-----:R-:W1:Y:S02]  /*27d0*/  MUFU.RCP R11, R11 ;  /* 0x0000000b000b7308 */ /* 0x001e640000001000 */
[----:B-1----:R-:W-:-:S06]  /*27e0*/  IADD3 R12, PT, PT, R11, 0xffffffe, RZ ;  /* 0x0ffffffe0b0c7810 */ /* 0x002fcc0007ffe0ff */
[----:B------:R0:W1:Y:S02]  /*27f0*/  F2I.FTZ.U32.TRUNC.NTZ R13, R12 ;  /* 0x0000000c000d7305 */ /* 0x000064000021f000 */
[----:B0-----:R-:W-:Y:S02]  /*2800*/  IMAD.MOV.U32 R12, RZ, RZ, RZ ;  /* 0x000000ffff0c7224 */ /* 0x001fe400078e00ff */
[----:B-1----:R-:W-:-:S04]  /*2810*/  IMAD.MOV R17, RZ, RZ, -R13 ;  /* 0x000000ffff117224 */ /* 0x002fc800078e0a0d */
[----:B------:R-:W-:-:S04]  /*2820*/  IMAD R17, R17, UR21, RZ ;  /* 0x0000001511117c24 */ /* 0x000fc8000f8e02ff */
[----:B------:R-:W-:-:S04]  /*2830*/  IMAD.HI.U32 R16, R13, R17, R12 ;  /* 0x000000110d107227 */ /* 0x000fc800078e000c */
[----:B------:R-:W-:Y:S02]  /*2840*/  IMAD.MOV.U32 R17, RZ, RZ, RZ ;  /* 0x000000ffff117224 */ /* 0x000fe400078e00ff */
[----:B------:R-:W-:-:S05]  /*2850*/  IMAD.HI.U32 R16, R16, R7, RZ ;  /* 0x0000000710107227 */ /* 0x000fca00078e00ff */
[----:B------:R-:W-:-:S05]  /*2860*/  IADD3 R4, PT, PT, -R16, RZ, RZ ;  /* 0x000000ff10047210 */ /* 0x000fca0007ffe1ff */
[----:B------:R-:W-:-:S05]  /*2870*/  IMAD R4, R4, UR21, R7 ;  /* 0x0000001504047c24 */ /* 0x000fca000f8e0207 */
[----:B------:R-:W-:-:S13]  /*2880*/  ISETP.GE.U32.AND P0, PT, R4, UR21, PT ;  /* 0x0000001504007c0c */ /* 0x000fda000bf06070 */
[----:B------:R-:W-:Y:S02]  /*2890*/  @P0 VIADD R4, R4, -UR21 ;  /* 0x8000001504040c36 */ /* 0x000fe40008000000 */
[----:B------:R-:W-:-:S03]  /*28a0*/  @P0 VIADD R16, R16, 0x1 ;  /* 0x0000000110100836 */ /* 0x000fc60000000000 */
[----:B------:R-:W-:-:S13]  /*28b0*/  ISETP.GE.U32.AND P1, PT, R4, UR21, PT ;  /* 0x0000001504007c0c */ /* 0x000fda000bf26070 */
[----:B------:R-:W-:Y:S02]  /*28c0*/  @P1 IADD3 R16, PT, PT, R16, 0x1, RZ ;  /* 0x0000000110101810 */ /* 0x000fe40007ffe0ff */
[----:B------:R-:W-:Y:S01]  /*28d0*/  @!P2 LOP3.LUT R16, RZ, UR21, RZ, 0x33, !PT ;  /* 0x00000015ff10ac12 */ /* 0x000fe2000f8e33ff */
[----:B------:R-:W-:Y:S06]  /*28e0*/  BRA `(.L_x_41) ;  /* 0x00000000000c7947 */ /* 0x000fec0003800000 */
.L_x_40:
[----:B------:R-:W-:Y:S01]  /*28f0*/  IMAD.MOV.U32 R18, RZ, RZ, R7 ;  /* 0x000000ffff127224 */ /* 0x000fe200078e0007 */
[----:B------:R-:W-:-:S07]  /*2900*/  MOV R4, 0x2920 ;  /* 0x0000292000047802 */ /* 0x000fce0000000f00 */
[----:B01----:R-:W-:Y:S05]  /*2910*/  CALL.REL.NOINC `($__internal_0_$__cuda_sm20_div_u64) ;  /* 0x0000002000247944 */ /* 0x003fea0003c00000 */
.L_x_41:
[C---:B------:R-:W-:Y:S02]  /*2920*/  SHF.L.U32 R18, R16.reuse, 0x2, RZ ;  /* 0x0000000210127819 */ /* 0x040fe400000006ff */
[----:B------:R-:W-:Y:S02]  /*2930*/  SHF.L.U64.HI R16, R16, 0x2, R17 ;  /* 0x0000000210107819 */ /* 0x000fe40000010211 */
[----:B------:R-:W-:-:S04]  /*2940*/  IADD3 R12, P0, PT, R18, UR24, RZ ;  /* 0x00000018120c7c10 */ /* 0x000fc8000ff1e0ff */
[----:B------:R-:W-:-:S06]  /*2950*/  IADD3.X R13, PT, PT, R16, UR25, RZ, P0, !PT ;  /* 0x00000019100d7c10 */ /* 0x000fcc00087fe4ff */
[----:B------:R0:W2:Y:S01]  /*2960*/  LDG.E R13, desc[UR12][R12.64] ;  /* 0x0000000c0c0d7981 */ /* 0x0000a2000c1e1900 */
[----:B------:R-:W1:Y:S01]  /*2970*/  S2UR UR8, SR_CgaCtaId ;  /* 0x00000000000879c3 */ /* 0x000e620000008800 */
[----:B------:R-:W-:Y:S01]  /*2980*/  UMOV UR5, 0x400 ;  /* 0x0000040000057882 */ /* 0x000fe20000000000 */
[----:B------:R-:W-:Y:S02]  /*2990*/  IMAD.MOV.U32 R11, RZ, RZ, 0x3bbb989d ;  /* 0x3bbb989dff0b7424 */ /* 0x000fe400078e00ff */
[----:B------:R-:W-:Y:S01]  /*29a0*/  IMAD.MOV.U32 R20, RZ, RZ, 0x437c0000 ;  /* 0x437c0000ff147424 */ /* 0x000fe200078e00ff */
[----:B0-----:R-:W-:Y:S01]  /*29b0*/  IADD3 R12, P0, PT, R18, UR22, RZ ;  /* 0x00000016120c7c10 */ /* 0x001fe2000ff1e0ff */
[----:B-1----:R-:W-:-:S04]  /*29c0*/  ULEA UR5, UR8, UR5, 0x18 ;  /* 0x0000000508057291 */ /* 0x002fc8000f8ec0ff */
[----:B------:R-:W-:-:S09]  /*29d0*/  ULEA UR5, UR15, UR5, 0x3 ;  /* 0x000000050f057291 */ /* 0x000fd2000f8e18ff */
[----:B------:R-:W2:Y:S02]  /*29e0*/  LDS R4, [R6+UR5] ;  /* 0x0000000506047984 */ /* 0x000ea40008000800 */
[----:B--2---:R-:W-:-:S04]  /*29f0*/  FADD R4, R4, -R13 ;  /* 0x8000000d04047221 */ /* 0x004fc80000000000 */
[----:B------:R-:W-:-:S04]  /*2a00*/  FFMA.SAT R11, R4, R11, 0.5 ;  /* 0x3f000000040b7423 */ /* 0x000fc8000000200b */
[----:B------:R-:W-:-:S04]  /*2a10*/  FFMA.RM R11, R11, R20, 12582913 ;  /* 0x4b4000010b0b7423 */ /* 0x000fc80000004014 */
[C---:B------:R-:W-:Y:S01]  /*2a20*/  FADD R13, R11.reuse, -12583039 ;  /* 0xcb40007f0b0d7421 */ /* 0x040fe20000000000 */
[----:B------:R-:W-:-:S03]  /*2a30*/  SHF.L.U32 R11, R11, 0x17, RZ ;  /* 0x000000170b0b7819 */ /* 0x000fc600000006ff */
[----:B------:R-:W-:-:S04]  /*2a40*/  FFMA R13, R4, 1.4426950216293334961, -R13 ;  /* 0x3fb8aa3b040d7823 */ /* 0x000fc8000000080d */
[----:B------:R-:W-:Y:S01]  /*2a50*/  FFMA R4, R4, 1.925963033500011079e-08, R13 ;  /* 0x32a5706004047823 */ /* 0x000fe2000000000d */
[----:B------:R-:W-:-:S05]  /*2a60*/  IADD3.X R13, PT, PT, R16, UR23, RZ, P0, !PT ;  /* 0x00000017100d7c10 */ /* 0x000fca00087fe4ff */
[----:B------:R-:W0:Y:S02]  /*2a70*/  MUFU.EX2 R4, R4 ;  /* 0x0000000400047308 */ /* 0x000e240000000800 */
[----:B0-----:R-:W-:-:S05]  /*2a80*/  FMUL R11, R11, R4 ;  /* 0x000000040b0b7220 */ /* 0x001fca0000400000 */
[----:B------:R2:W-:Y:S02]  /*2a90*/  REDG.E.ADD.F32.FTZ.RN.STRONG.GPU desc[UR12][R12.64], R11 ;  /* 0x0000000b0c0079a6 */ /* 0x0005e4000c12f30c */
.L_x_39:
[----:B------:R-:W-:Y:S05]  /*2aa0*/  BSYNC.RECONVERGENT B0 ;  /* 0x0000000000007941 */ /* 0x000fea0003800200 */
.L_x_38:
[----:B------:R-:W-:Y:S01]  /*2ab0*/  ISETP.GT.U32.AND P0, PT, R14, R8, PT ;  /* 0x000000080e00720c */ /* 0x000fe20003f04070 */
[----:B------:R-:W-:Y:S01]  /*2ac0*/  BSSY.RECONVERGENT B0, `(.L_x_42) ;  /* 0x0000035000007945 */ /* 0x000fe20003800200 */
[----:B------:R-:W-:Y:S02]  /*2ad0*/  IADD3 R10, PT, PT, R10, UR15, R3 ;  /* 0x0000000f0a0a7c10 */ /* 0x000fe4000fffe003 */
[----:B------:R-:W-:-:S13]  /*2ae0*/  ISETP.GT.U32.AND.EX P0, PT, R2, RZ, PT, P0 ;  /* 0x000000ff0200720c */ /* 0x000fda0003f04100 */
[----:B------:R-:W-:Y:S05]  /*2af0*/  @!P0 BRA `(.L_x_43) ;  /* 0x0000000000c48947 */ /* 0x000fea0003800000 */
[----:B------:R-:W-:-:S09]  /*2b00*/  UISETP.NE.AND.EX UP0, UPT, UR20, URZ, UPT, !UPT ;  /* 0x000000ff1400728c */ /* 0x000fd2000bf053f0 */
[----:B------:R-:W-:Y:S05]  /*2b10*/  BRA.U UP0, `(.L_x_44) ;  /* 0x0000000100507547 */ /* 0x000fea000b800000 */
[----:B-1----:R-:W1:Y:S01]  /*2b20*/  I2F.U32.RP R17, UR21 ;  /* 0x0000001500117d06 */ /* 0x002e620008209000 */
[----:B------:R-:W-:-:S07]  /*2b30*/  ISETP.NE.U32.AND P2, PT, RZ, UR21, PT ;  /* 0x00000015ff007c0c */ /* 0x000fce000bf45070 */
[----:B-1----:R-:W0:Y:S02]  /*2b40*/  MUFU.RCP R17, R17 ;  /* 0x0000001100117308 */ /* 0x002e240000001000 */
[----:B0-2---:R-:W-:Y:S02]  /*2b50*/  VIADD R12, R17, 0xffffffe ;  /* 0x0ffffffe110c7836 */ /* 0x005fe40000000000 */
[----:B------:R-:W-:-:S04]  /*2b60*/  IMAD.MOV.U32 R17, RZ, RZ, RZ ;  /* 0x000000ffff117224 */ /* 0x000fc800078e00ff */
[----:B------:R0:W1:Y:S02]  /*2b70*/  F2I.FTZ.U32.TRUNC.NTZ R13, R12 ;  /* 0x0000000c000d7305 */ /* 0x000064000021f000 */
[----:B0-----:R-:W-:Y:S01]  /*2b80*/  MOV R12, RZ ;  /* 0x000000ff000c7202 */ /* 0x001fe20000000f00 */
        /* <DEDUP_REMOVED lines=13> */
.L_x_44:
[----:B------:R-:W-:Y:S02]  /*2c60*/  MOV R18, R8 ;  /* 0x0000000800127202 */ /* 0x000fe40000000f00 */
[----:B------:R-:W-:-:S07]  /*2c70*/  MOV R4, 0x2c90 ;  /* 0x00002c9000047802 */ /* 0x000fce0000000f00 */
[----:B012---:R-:W-:Y:S05]  /*2c80*/  CALL.REL.NOINC `($__internal_0_$__cuda_sm20_div_u64) ;  /* 0x0000001c00487944 */ /* 0x007fea0003c00000 */
.L_x_45:
        /* <DEDUP_REMOVED lines=10> */
[----:B-1----:R-:W-:-:S04]  /*2d30*/  ULEA UR5, UR8, UR5, 0x18 ;  /* 0x0000000508057291 */ /* 0x002fc8000f8ec0ff */
[----:B------:R-:W-:-:S09]  /*2d40*/  UIMAD UR5, UR15, 0xc, UR5 ;  /* 0x0000000c0f0578a4 */ /* 0x000fd2000f8e0205 */
[----:B------:R-:W2:Y:S02]  /*2d50*/  LDS R4, [R6+UR5] ;  /* 0x0000000506047984 */ /* 0x000ea40008000800 */
[----:B--2---:R-:W-:-:S04]  /*2d60*/  FADD R4, R4, -R13 ;  /* 0x8000000d04047221 */ /* 0x004fc80000000000 */
[----:B------:R-:W-:-:S04]  /*2d70*/  FFMA.SAT R11, R4, R11, 0.5 ;  /* 0x3f000000040b7423 */ /* 0x000fc8000000200b */
[----:B------:R-:W-:-:S04]  /*2d80*/  FFMA.RM R11, R11, R20, 12582913 ;  /* 0x4b4000010b0b7423 */ /* 0x000fc80000004014 */
[C---:B------:R-:W-:Y:S01]  /*2d90*/  FADD R13, R11.reuse, -12583039 ;  /* 0xcb40007f0b0d7421 */ /* 0x040fe20000000000 */
[----:B------:R-:W-:-:S03]  /*2da0*/  IMAD.SHL.U32 R11, R11, 0x800000, RZ ;  /* 0x008000000b0b7824 */ /* 0x000fc600078e00ff */
[----:B------:R-:W-:-:S04]  /*2db0*/  FFMA R13, R4, 1.4426950216293334961, -R13 ;  /* 0x3fb8aa3b040d7823 */ /* 0x000fc8000000080d */
[----:B------:R-:W-:Y:S01]  /*2dc0*/  FFMA R4, R4, 1.925963033500011079e-08, R13 ;  /* 0x32a5706004047823 */ /* 0x000fe2000000000d */
[----:B------:R-:W-:-:S05]  /*2dd0*/  IADD3.X R13, PT, PT, R16, UR23, RZ, P0, !PT ;  /* 0x00000017100d7c10 */ /* 0x000fca00087fe4ff */
[----:B------:R-:W0:Y:S02]  /*2de0*/  MUFU.EX2 R4, R4 ;  /* 0x0000000400047308 */ /* 0x000e240000000800 */
[----:B0-----:R-:W-:-:S05]  /*2df0*/  FMUL R11, R11, R4 ;  /* 0x000000040b0b7220 */ /* 0x001fca0000400000 */
[----:B------:R3:W-:Y:S02]  /*2e00*/  REDG.E.ADD.F32.FTZ.RN.STRONG.GPU desc[UR12][R12.64], R11 ;  /* 0x0000000b0c0079a6 */ /* 0x0007e4000c12f30c */
.L_x_43:
[----:B------:R-:W-:Y:S05]  /*2e10*/  BSYNC.RECONVERGENT B0 ;  /* 0x0000000000007941 */ /* 0x000fea0003800200 */
.L_x_42:
[----:B------:R-:W-:Y:S01]  /*2e20*/  IADD3 R10, PT, PT, R10, UR15, R3 ;  /* 0x0000000f0a0a7c10 */ /* 0x000fe2000fffe003 */
[----:B------:R-:W-:Y:S01]  /*2e30*/  IMAD R6, R3, 0x10, R6 ;  /* 0x0000001003067824 */ /* 0x000fe200078e0206 */
[----:B------:R-:W-:Y:S01]  /*2e40*/  IADD3 R9, PT, PT, R9, UR14, RZ ;  /* 0x0000000e09097c10 */ /* 0x000fe2000fffe0ff */
[----:B------:R-:W-:Y:S01]  /*2e50*/  VIADD R7, R7, UR14 ;  /* 0x0000000e07077c36 */ /* 0x000fe20008000000 */
[----:B------:R-:W-:Y:S01]  /*2e60*/  ISETP.GE.U32.AND P0, PT, R10, UR14, PT ;  /* 0x0000000e0a007c0c */ /* 0x000fe2000bf06070 */
[----:B------:R-:W-:Y:S01]  /*2e70*/  VIADD R8, R8, UR14 ;  /* 0x0000000e08087c36 */ /* 0x000fe20008000000 */
[----:B------:R-:W-:-:S11]  /*2e80*/  IADD3 R5, PT, PT, R5, UR14, RZ ;  /* 0x0000000e05057c10 */ /* 0x000fd6000fffe0ff */
[----:B------:R-:W-:Y:S05]  /*2e90*/  @!P0 BRA `(.L_x_46) ;  /* 0xfffffff0007c8947 */ /* 0x000fea000383ffff */
.L_x_22:
[----:B------:R-:W-:Y:S05]  /*2ea0*/  WARPSYNC.ALL ;  /* 0x0000000000007948 */ /* 0x000fea0003800000 */
[----:B------:R-:W-:Y:S01]  /*2eb0*/  BAR.SYNC.DEFER_BLOCKING 0x0 ;  /* 0x0000000000007b1d */ /* 0x000fe20000010000 */
[----:B------:R-:W-:-:S13]  /*2ec0*/  ISETP.GE.U32.AND P0, PT, R0, UR14, PT ;  /* 0x0000000e00007c0c */ /* 0x000fda000bf06070 */
[----:B01234-:R-:W-:Y:S05]  /*2ed0*/  @P0 EXIT ;  /* 0x000000000000094d */ /* 0x01ffea0003800000 */
[----:B------:R-:W0:Y:S01]  /*2ee0*/  I2F.U32.RP R7, UR15 ;  /* 0x0000000f00077d06 */ /* 0x000e220008209000 */
[----:B------:R-:W-:Y:S01]  /*2ef0*/  IADD3 R4, PT, PT, R0, UR15, RZ ;  /* 0x0000000f00047c10 */ /* 0x000fe2000fffe0ff */
[----:B------:R-:W1:Y:S01]  /*2f00*/  S2UR UR5, SR_CTAID.X ;  /* 0x00000000000579c3 */ /* 0x000e620000002500 */
[----:B------:R-:W-:Y:S01]  /*2f10*/  ISETP.NE.U32.AND P2, PT, RZ, UR15, PT ;  /* 0x0000000fff007c0c */ /* 0x000fe2000bf45070 */
[----:B------:R-:W2:Y:S01]  /*2f20*/  LDCU.128 UR8, c[0x0][0x3a0] ;  /* 0x00007400ff0877ac */ /* 0x000ea20008000c00 */
[C---:B------:R-:W-:Y:S01]  /*2f30*/  ISETP.GE.U32.AND P0, PT, R4.reuse, UR14, PT ;  /* 0x0000000e04007c0c */ /* 0x040fe2000bf06070 */
[----:B------:R-:W-:Y:S01]  /*2f40*/  BSSY.RECONVERGENT B2, `(.L_x_47) ;  /* 0x0000075000027945 */ /* 0x000fe20003800200 */
[----:B------:R-:W-:Y:S01]  /*2f50*/  VIMNMX.U32 R5, PT, PT, R4, UR14, !PT ;  /* 0x0000000e04057c48 */ /* 0x000fe2000ffe0000 */
[----:B------:R-:W3:Y:S01]  /*2f60*/  LDCU UR20, c[0x0][0x3ac] ;  /* 0x00007580ff1477ac */ /* 0x000ee20008000800 */
[----:B------:R-:W-:Y:S01]  /*2f70*/  SEL R6, RZ, 0x1, P0 ;  /* 0x00000001ff067807 */ /* 0x000fe20000000000 */
[----:B------:R-:W4:Y:S03]  /*2f80*/  LDCU UR21, c[0x0][0x3a8] ;  /* 0x00007500ff1577ac */ /* 0x000f260008000800 */
[----:B------:R-:W-:Y:S01]  /*2f90*/  IADD3 R5, PT, PT, R5, -R4, -R6 ;  /* 0x8000000405057210 */ /* 0x000fe20007ffe806 */
[----:B0-----:R-:W0:Y:S01]  /*2fa0*/  MUFU.RCP R7, R7 ;  /* 0x0000000700077308 */ /* 0x001e220000001000 */
[----:B------:R-:W3:Y:S01]  /*2fb0*/  LDCU.64 UR22, c[0x0][0x388] ;  /* 0x00007100ff1677ac */ /* 0x000ee20008000a00 */
[----:B------:R-:W3:Y:S01]  /*2fc0*/  LDCU.64 UR24, c[0x0][0x390] ;  /* 0x00007200ff1877ac */ /* 0x000ee20008000a00 */
[----:B--2---:R-:W-:-:S02]  /*2fd0*/  UIMAD UR11, UR11, UR8, URZ ;  /* 0x000000080b0b72a4 */ /* 0x004fc4000f8e02ff */
[----:B------:R-:W-:Y:S02]  /*2fe0*/  UIMAD.WIDE.U32 UR16, UR10, UR8, URZ ;  /* 0x000000080a1072a5 */ /* 0x000fe4000f8e00ff */
[----:B-1----:R-:W-:Y:S02]  /*2ff0*/  USHF.L.U32 UR5, UR5, 0x2, URZ ;  /* 0x0000000205057899 */ /* 0x002fe400080006ff */
[----:B------:R-:W-:Y:S01]  /*3000*/  UIMAD UR9, UR10, UR9, UR11 ;  /* 0x000000090a0972a4 */ /* 0x000fe2000f8e020b */
[----:B0-----:R-:W-:Y:S01]  /*3010*/  VIADD R2, R7, 0xffffffe ;  /* 0x0ffffffe07027836 */ /* 0x001fe20000000000 */
[----:B------:R-:W0:Y:S03]  /*3020*/  LDCU.64 UR18, c[0x0][0x398] ;  /* 0x00007300ff1277ac */ /* 0x000e260008000a00 */
[----:B------:R1:W2:Y:S01]  /*3030*/  F2I.FTZ.U32.TRUNC.NTZ R3, R2 ;  /* 0x0000000200037305 */ /* 0x0002a2000021f000 */
[----:B------:R-:W-:-:S02]  /*3040*/  UIMAD UR11, UR5, UR15, URZ ;  /* 0x0000000f050b72a4 */ /* 0x000fc4000f8e02ff */
[----:B------:R-:W-:Y:S01]  /*3050*/  UIADD3 UR9, UPT, UPT, UR17, UR9, URZ ;  /* 0x0000000911097290 */ /* 0x000fe2000fffe0ff */
[----:B-1----:R-:W-:Y:S02]  /*3060*/  IMAD.MOV.U32 R2, RZ, RZ, RZ ;  /* 0x000000ffff027224 */ /* 0x002fe400078e00ff */
[----:B--2---:R-:W-:-:S04]  /*3070*/  IMAD.MOV R9, RZ, RZ, -R3 ;  /* 0x000000ffff097224 */ /* 0x004fc800078e0a03 */
        /* <DEDUP_REMOVED lines=10> */
[----:B------:R-:W-:-:S04]  /*3120*/  @!P2 LOP3.LUT R3, RZ, UR15, RZ, 0x33, !PT ;  /* 0x0000000fff03ac12 */ /* 0x000fc8000f8e33ff */
[----:B------:R-:W-:-:S04]  /*3130*/  IADD3 R2, PT, PT, R6, R3, RZ ;  /* 0x0000000306027210 */ /* 0x000fc80007ffe0ff */
[----:B------:R-:W-:-:S04]  /*3140*/  LOP3.LUT R3, R2, 0x3, RZ, 0xc0, !PT ;  /* 0x0000000302037812 */ /* 0x000fc800078ec0ff */
[----:B------:R-:W-:-:S13]  /*3150*/  ISETP.NE.AND P0, PT, R3, 0x3, PT ;  /* 0x000000030300780c */ /* 0x000fda0003f05270 */
[----:B0--34-:R-:W-:Y:S05]  /*3160*/  @!P0 BRA `(.L_x_48) ;  /* 0x0000000400488947 */ /* 0x019fea0003800000 */
[----:B------:R-:W0:Y:S01]  /*3170*/  S2UR UR10, SR_CgaCtaId ;  /* 0x00000000000a79c3 */ /* 0x000e220000008800 */
[----:B------:R-:W-:Y:S01]  /*3180*/  VIADD R3, R2, 0x1 ;  /* 0x0000000102037836 */ /* 0x000fe20000000000 */
[----:B------:R-:W-:Y:S01]  /*3190*/  UMOV UR8, 0x400 ;  /* 0x0000040000087882 */ /* 0x000fe20000000000 */
[----:B------:R-:W-:-:S03]  /*31a0*/  VIADD R6, R0, UR11 ;  /* 0x0000000b00067c36 */ /* 0x000fc60008000000 */
[----:B------:R-:W-:-:S04]  /*31b0*/  LOP3.LUT R7, R3, 0x3, RZ, 0xc0, !PT ;  /* 0x0000000303077812 */ /* 0x000fc800078ec0ff */
[----:B------:R-:W-:Y:S01]  /*31c0*/  IADD3 R3, PT, PT, -R7, RZ, RZ ;  /* 0x000000ff07037210 */ /* 0x000fe20007ffe1ff */
[----:B0-----:R-:W-:-:S06]  /*31d0*/  ULEA UR8, UR10, UR8, 0x18 ;  /* 0x000000080a087291 */ /* 0x001fcc000f8ec0ff */
[----:B------:R-:W-:Y:S01]  /*31e0*/  LEA R5, R0, UR8, 0x2 ;  /* 0x0000000800057c11 */ /* 0x000fe2000f8e10ff */
[----:B------:R-:W-:-:S07]  /*31f0*/  IMAD R0, R7, UR15, R0 ;  /* 0x0000000f07007c24 */ /* 0x000fce000f8e0200 */
.L_x_55:
[----:B------:R-:W-:Y:S01]  /*3200*/  IMAD.U32 R4, RZ, RZ, UR9 ;  /* 0x00000009ff047e24 */ /* 0x000fe2000f8e00ff */
[----:B------:R-:W-:Y:S01]  /*3210*/  ISETP.LT.U32.AND P0, PT, R6, UR16, PT ;  /* 0x0000001006007c0c */ /* 0x000fe2000bf01070 */
[----:B------:R-:W-:Y:S01]  /*3220*/  VIADD R3, R3, 0x1 ;  /* 0x0000000103037836 */ /* 0x000fe20000000000 */
[----:B------:R-:W-:Y:S02]  /*3230*/  BSSY.RECONVERGENT B3, `(.L_x_49) ;  /* 0x0000042000037945 */ /* 0x000fe40003800200 */
[----:B------:R-:W-:Y:S02]  /*3240*/  ISETP.GT.U32.AND.EX P0, PT, R4, RZ, PT, P0 ;  /* 0x000000ff0400720c */ /* 0x000fe40003f04100 */
[----:B------:R-:W-:-:S11]  /*3250*/  ISETP.NE.AND P2, PT, R3, RZ, PT ;  /* 0x000000ff0300720c */ /* 0x000fd60003f45270 */
[----:B0-----:R-:W-:Y:S05]  /*3260*/  @!P0 BRA `(.L_x_50) ;  /* 0x0000000000f88947 */ /* 0x001fea0003800000 */
[----:B------:R-:W-:-:S09]  /*3270*/  UISETP.NE.U32.AND UP0, UPT, UR20, URZ, UPT ;  /* 0x000000ff1400728c */ /* 0x000fd2000bf05070 */
[----:B------:R-:W-:Y:S05]  /*3280*/  BRA.U UP0, `(.L_x_51) ;  /* 0x0000000100507547 */ /* 0x000fea000b800000 */
[----:B------:R-:W0:Y:S01]  /*3290*/  I2F.U32.RP R10, UR21 ;  /* 0x00000015000a7d06 */ /* 0x000e220008209000 */
[----:B------:R-:W-:Y:S01]  /*32a0*/  ISETP.NE.U32.AND P3, PT, RZ, UR21, PT ;  /* 0x00000015ff007c0c */ /* 0x000fe2000bf65070 */
[----:B------:R-:W-:-:S06]  /*32b0*/  IMAD.MOV.U32 R17, RZ, RZ, RZ ;  /* 0x000000ffff117224 */ /* 0x000fcc00078e00ff */
[----:B0-----:R-:W0:Y:S02]  /*32c0*/  MUFU.RCP R10, R10 ;  /* 0x0000000a000a7308 */ /* 0x001e240000001000 */
[----:B0-----:R-:W-:-:S06]  /*32d0*/  IADD3 R8, PT, PT, R10, 0xffffffe, RZ ;  /* 0x0ffffffe0a087810 */ /* 0x001fcc0007ffe0ff */
[----:B------:R0:W1:Y:S02]  /*32e0*/  F2I.FTZ.U32.TRUNC.NTZ R9, R8 ;  /* 0x0000000800097305 */ /* 0x000064000021f000 */
[----:B0-----:R-:W-:Y:S02]  /*32f0*/  IMAD.MOV.U32 R8, RZ, RZ, RZ ;  /* 0x000000ffff087224 */ /* 0x001fe400078e00ff */
[----:B-1----:R-:W-:-:S04]  /*3300*/  IMAD.MOV R7, RZ, RZ, -R9 ;  /* 0x000000ffff077224 */ /* 0x002fc800078e0a09 */
[----:B------:R-:W-:-:S04]  /*3310*/  IMAD R7, R7, UR21, RZ ;  /* 0x0000001507077c24 */ /* 0x000fc8000f8e02ff */
[----:B------:R-:W-:-:S06]  /*3320*/  IMAD.HI.U32 R7, R9, R7, R8 ;  /* 0x0000000709077227 */ /* 0x000fcc00078e0008 */
        /* <DEDUP_REMOVED lines=10> */
.L_x_51:
[----:B------:R-:W-:Y:S01]  /*33d0*/  IMAD.MOV.U32 R18, RZ, RZ, R6 ;  /* 0x000000ffff127224 */ /* 0x000fe200078e0006 */
[----:B------:R-:W-:-:S07]  /*33e0*/  MOV R4, 0x3400 ;  /* 0x0000340000047802 */ /* 0x000fce0000000f00 */
[----:B------:R-:W-:Y:S05]  /*33f0*/  CALL.REL.NOINC `($__internal_0_$__cuda_sm20_div_u64) ;  /* 0x00000014006c7944 */ /* 0x000fea0003c00000 */
.L_x_52:
[C---:B------:R-:W-:Y:S01]  /*3400*/  SHF.L.U32 R10, R16.reuse, 0x2, RZ ;  /* 0x00000002100a7819 */ /* 0x040fe200000006ff */
[----:B------:R-:W0:Y:S01]  /*3410*/  LDS R4, [R5] ;  /* 0x0000000005047984 */ /* 0x000e220000000800 */
[----:B------:R-:W-:Y:S02]  /*3420*/  SHF.L.U64.HI R16, R16, 0x2, R17 ;  /* 0x0000000210107819 */ /* 0x000fe40000010211 */
[----:B------:R-:W-:-:S04]  /*3430*/  IADD3 R8, P0, PT, R10, UR22, RZ ;  /* 0x000000160a087c10 */ /* 0x000fc8000ff1e0ff */
[----:B------:R-:W-:-:S06]  /*3440*/  IADD3.X R9, PT, PT, R16, UR23, RZ, P0, !PT ;  /* 0x0000001710097c10 */ /* 0x000fcc00087fe4ff */
[----:B------:R-:W0:Y:S01]  /*3450*/  LDG.E R9, desc[UR12][R8.64] ;  /* 0x0000000c08097981 */ /* 0x000e22000c1e1900 */
[----:B------:R-:W-:-:S04]  /*3460*/  IADD3 R10, P0, PT, R10, UR24, RZ ;  /* 0x000000180a0a7c10 */ /* 0x000fc8000ff1e0ff */
[----:B------:R-:W-:-:S06]  /*3470*/  IADD3.X R11, PT, PT, R16, UR25, RZ, P0, !PT ;  /* 0x00000019100b7c10 */ /* 0x000fcc00087fe4ff */
[----:B------:R-:W2:Y:S01]  /*3480*/  LDG.E R11, desc[UR12][R10.64] ;  /* 0x0000000c0a0b7981 */ /* 0x000ea2000c1e1900 */
[----:B------:R-:W-:Y:S01]  /*3490*/  IMAD.MOV.U32 R7, RZ, RZ, 0x3bbb989d ;  /* 0x3bbb989dff077424 */ /* 0x000fe200078e00ff */
[----:B------:R-:W-:Y:S01]  /*34a0*/  BSSY.RECONVERGENT B4, `(.L_x_53) ;  /* 0x0000017000047945 */ /* 0x000fe20003800200 */
[----:B------:R-:W-:Y:S02]  /*34b0*/  IMAD.MOV.U32 R12, RZ, RZ, 0x437c0000 ;  /* 0x437c0000ff0c7424 */ /* 0x000fe400078e00ff */
[----:B0-----:R-:W-:-:S04]  /*34c0*/  FADD R4, R4, -R9 ;  /* 0x8000000904047221 */ /* 0x001fc80000000000 */
[----:B------:R-:W-:-:S04]  /*34d0*/  FFMA.SAT R7, R4, R7, 0.5 ;  /* 0x3f00000004077423 */ /* 0x000fc80000002007 */
[----:B------:R-:W-:Y:S01]  /*34e0*/  FFMA.RM R7, R7, R12, 12582913 ;  /* 0x4b40000107077423 */ /* 0x000fe2000000400c */
[----:B--2---:R-:W0:Y:S03]  /*34f0*/  MUFU.RCP R8, R11 ;  /* 0x0000000b00087308 */ /* 0x004e260000001000 */
[----:B------:R-:W-:-:S04]  /*3500*/  FADD R13, R7, -12583039 ;  /* 0xcb40007f070d7421 */ /* 0x000fc80000000000 */
[----:B------:R-:W-:-:S04]  /*3510*/  FFMA R13, R4, 1.4426950216293334961, -R13 ;  /* 0x3fb8aa3b040d7823 */ /* 0x000fc8000000080d */
[----:B------:R-:W-:Y:S01]  /*3520*/  FFMA R13, R4, 1.925963033500011079e-08, R13 ;  /* 0x32a57060040d7823 */ /* 0x000fe2000000000d */
[----:B------:R-:W-:-:S05]  /*3530*/  SHF.L.U32 R4, R7, 0x17, RZ ;  /* 0x0000001707047819 */ /* 0x000fca00000006ff */
[----:B------:R-:W1:Y:S01]  /*3540*/  MUFU.EX2 R13, R13 ;  /* 0x0000000d000d7308 */ /* 0x000e620000000800 */
[----:B0-----:R-:W-:-:S04]  /*3550*/  FFMA R7, -R11, R8, 1 ;  /* 0x3f8000000b077423 */ /* 0x001fc80000000108 */
[----:B------:R-:W-:Y:S01]  /*3560*/  FFMA R7, R8, R7, R8 ;  /* 0x0000000708077223 */ /* 0x000fe20000000008 */
[----:B-1----:R-:W-:-:S04]  /*3570*/  FMUL R4, R4, R13 ;  /* 0x0000000d04047220 */ /* 0x002fc80000400000 */
[----:B------:R-:W0:Y:S01]  /*3580*/  FCHK P0, R4, R11 ;  /* 0x0000000b04007302 */ /* 0x000e220000000000 */
[----:B------:R-:W-:-:S04]  /*3590*/  FFMA R8, R4, R7, RZ ;  /* 0x0000000704087223 */ /* 0x000fc800000000ff */
[----:B------:R-:W-:-:S04]  /*35a0*/  FFMA R9, -R11, R8, R4 ;  /* 0x000000080b097223 */ /* 0x000fc80000000104 */
[----:B------:R-:W-:Y:S01]  /*35b0*/  FFMA R7, R7, R9, R8 ;  /* 0x0000000907077223 */ /* 0x000fe20000000008 */
[----:B0-----:R-:W-:Y:S06]  /*35c0*/  @!P0 BRA `(.L_x_54) ;  /* 0x0000000000108947 */ /* 0x001fec0003800000 */
[----:B------:R-:W-:Y:S01]  /*35d0*/  IMAD.MOV.U32 R9, RZ, RZ, R11 ;  /* 0x000000ffff097224 */ /* 0x000fe200078e000b */
[----:B------:R-:W-:-:S07]  /*35e0*/  MOV R10, 0x3600 ;  /* 0x00003600000a7802 */ /* 0x000fce0000000f00 */
[----:B------:R-:W-:Y:S05]  /*35f0*/  CALL.REL.NOINC `($__internal_1_$__cuda_sm3x_div_rn_noftz_f32_slowpath) ;  /* 0x0000001400fc7944 */ /* 0x000fea0003c00000 */
[----:B------:R-:W-:-:S07]  /*3600*/  IMAD.MOV.U32 R7, RZ, RZ, R9 ;  /* 0x000000ffff077224 */ /* 0x000fce00078e0009 */
.L_x_54:
[----:B------:R-:W-:Y:S05]  /*3610*/  BSYNC.RECONVERGENT B4 ;  /* 0x0000000000047941 */ /* 0x000fea0003800200 */
.L_x_53:
[----:B------:R-:W-:-:S04]  /*3620*/  LEA R8, P0, R6, UR18, 0x2 ;  /* 0x0000001206087c11 */ /* 0x000fc8000f8010ff */
[----:B------:R-:W-:-:S05]  /*3630*/  LEA.HI.X R9, R6, UR19, RZ, 0x2, P0 ;  /* 0x0000001306097c11 */ /* 0x000fca00080f14ff */
[----:B------:R0:W-:Y:S04]  /*3640*/  STG.E desc[UR12][R8.64], R7 ;  /* 0x0000000708007986 */ /* 0x0001e8000c10190c */
.L_x_50:
[----:B------:R-:W-:Y:S05]  /*3650*/  BSYNC.RECONVERGENT B3 ;  /* 0x0000000000037941 */ /* 0x000fea0003800200 */
.L_x_49:
[----:B------:R-:W-:Y:S01]  /*3660*/  IADD3 R5, PT, PT, R5, UR14, RZ ;  /* 0x0000000e05057c10 */ /* 0x000fe2000fffe0ff */
[----:B------:R-:W-:Y:S01]  /*3670*/  VIADD R6, R6, UR15 ;  /* 0x0000000f06067c36 */ /* 0x000fe20008000000 */
[----:B------:R-:W-:Y:S06]  /*3680*/  @P2 BRA `(.L_x_55) ;  /* 0xfffffff800dc2947 */ /* 0x000fec000383ffff */
.L_x_48:
[----:B------:R-:W-:Y:S05]  /*3690*/  BSYNC.RECONVERGENT B2 ;  /* 0x0000000000027941 */ /* 0x000fea0003800200 */
.L_x_47:
[----:B------:R-:W-:-:S13]  /*36a0*/  ISETP.GE.U32.AND P0, PT, R2, 0x3, PT ;  /* 0x000000030200780c */ /* 0x000fda0003f06070 */
[----:B------:R-:W-:Y:S05]  /*36b0*/  @!P0 EXIT ;  /* 0x000000000000894d */ /* 0x000fea0003800000 */
[----:B------:R-:W1:Y:S01]  /*36c0*/  S2UR UR10, SR_CgaCtaId ;  /* 0x00000000000a79c3 */ /* 0x000e620000008800 */
[----:B------:R-:W-:Y:S01]  /*36d0*/  UMOV UR8, 0x400 ;  /* 0x0000040000087882 */ /* 0x000fe20000000000 */
[----:B------:R-:W-:Y:S01]  /*36e0*/  UIMAD UR20, UR5, UR15, UR15 ;  /* 0x0000000f051472a4 */ /* 0x000fe2000f8e020f */
[----:B------:R-:W-:Y:S01]  /*36f0*/  BSSY.RECONVERGENT B2, `(.L_x_56) ;  /* 0x000012a000027945 */ /* 0x000fe20003800200 */
[----:B------:R-:W-:Y:S01]  /*3700*/  UIADD3 UR21, UPT, UPT, UR5, 0x2, URZ ;  /* 0x0000000205157890 */ /* 0x000fe2000fffe0ff */
[C---:B0-----:R-:W-:Y:S01]  /*3710*/  IMAD.SHL.U32 R8, R0.reuse, 0x4, RZ ;  /* 0x0000000400087824 */ /* 0x041fe200078e00ff */
[C---:B------:R-:W-:Y:S01]  /*3720*/  IADD3 R2, PT, PT, R0.reuse, UR11, RZ ;  /* 0x0000000b00027c10 */ /* 0x040fe2000fffe0ff */
[----:B------:R-:W0:Y:S01]  /*3730*/  LDCU UR22, c[0x0][0x3ac] ;  /* 0x00007580ff1677ac */ /* 0x000e220008000800 */
[----:B------:R-:W2:Y:S01]  /*3740*/  LDC R3, c[0x0][0x360] ;  /* 0x0000d800ff037b82 */ /* 0x000ea20000000800 */
[----:B------:R-:W-:Y:S01]  /*3750*/  VIADD R7, R0, UR20 ;  /* 0x0000001400077c36 */ /* 0x000fe20008000000 */
[----:B------:R-:W3:Y:S01]  /*3760*/  LDCU UR23, c[0x0][0x3a8] ;  /* 0x00007500ff1777ac */ /* 0x000ee20008000800 */
[----:B------:R-:W4:Y:S01]  /*3770*/  LDCU.64 UR24, c[0x0][0x388] ;  /* 0x00007100ff1877ac */ /* 0x000f220008000a00 */
[----:B------:R-:W0:Y:S01]  /*3780*/  LDCU.64 UR26, c[0x0][0x390] ;  /* 0x00007200ff1a77ac */ /* 0x000e220008000a00 */
[----:B------:R-:W0:Y:S01]  /*3790*/  LDCU.64 UR28, c[0x0][0x398] ;  /* 0x00007300ff1c77ac */ /* 0x000e220008000a00 */
[----:B-1----:R-:W-:-:S02]  /*37a0*/  ULEA UR8, UR10, UR8, 0x18 ;  /* 0x000000080a087291 */ /* 0x002fc4000f8ec0ff */
[----:B------:R-:W-:Y:S02]  /*37b0*/  UIADD3 UR10, UPT, UPT, UR5, 0x3, URZ ;  /* 0x00000003050a7890 */ /* 0x000fe4000fffe0ff */
[----:B------:R-:W-:Y:S01]  /*37c0*/  ULEA UR18, UR15, UR8, 0x3 ;  /* 0x000000080f127291 */ /* 0x000fe2000f8e18ff */
[C-C-:B--2---:R-:W-:Y:S01]  /*37d0*/  IMAD R6, R3.reuse, UR21, R0.reuse ;  /* 0x0000001503067c24 */ /* 0x144fe2000f8e0200 */
[----:B------:R-:W-:Y:S02]  /*37e0*/  UIMAD UR19, UR15, 0xc, UR8 ;  /* 0x0000000c0f1378a4 */ /* 0x000fe4000f8e0208 */
[----:B------:R-:W-:Y:S01]  /*37f0*/  IMAD R5, R3, UR10, R0 ;  /* 0x0000000a03057c24 */ /* 0x000fe2000f8e0200 */
[----:B0--34-:R-:W-:-:S12]  /*3800*/  UIADD3 UR5, UPT, UPT, UR14, UR8, URZ ;  /* 0x000000080e057290 */ /* 0x019fd8000fffe0ff */
.L_x_81:
[----:B------:R-:W-:Y:S01]  /*3810*/  IMAD.U32 R4, RZ, RZ, UR9 ;  /* 0x00000009ff047e24 */ /* 0x000fe2000f8e00ff */
[----:B------:R-:W-:Y:S01]  /*3820*/  ISETP.LT.U32.AND P0, PT, R2, UR16, PT ;  /* 0x0000001002007c0c */ /* 0x000fe2000bf01070 */
[----:B------:R-:W-:Y:S03]  /*3830*/  BSSY.RECONVERGENT B3, `(.L_x_57) ;  /* 0x0000043000037945 */ /* 0x000fe60003800200 */
[----:B------:R-:W-:-:S13]  /*3840*/  ISETP.GT.U32.AND.EX P0, PT, R4, RZ, PT, P0 ;  /* 0x000000ff0400720c */ /* 0x000fda0003f04100 */
[----:B0123--:R-:W-:Y:S05]  /*3850*/  @!P0 BRA `(.L_x_58) ;  /* 0x0000000400008947 */ /* 0x00ffea0003800000 */
[----:B------:R-:W-:-:S09]  /*3860*/  UISETP.NE.AND.EX UP0, UPT, UR22, URZ, UPT, !UPT ;  /* 0x000000ff1600728c */ /* 0x000fd2000bf053f0 */
        /* <DEDUP_REMOVED lines=21> */
.L_x_59:
[----:B------:R-:W-:Y:S01]  /*39c0*/  IMAD.MOV.U32 R18, RZ, RZ, R2 ;  /* 0x000000ffff127224 */ /* 0x000fe200078e0002 */
[----:B------:R-:W-:-:S07]  /*39d0*/  MOV R4, 0x39f0 ;  /* 0x000039f000047802 */ /* 0x000fce0000000f00 */
[----:B------:R-:W-:Y:S05]  /*39e0*/  CALL.REL.NOINC `($__internal_0_$__cuda_sm20_div_u64) ;  /* 0x0000000c00f07944 */ /* 0x000fea0003c00000 */
.L_x_60:
[C---:B------:R-:W-:Y:S02]  /*39f0*/  SHF.L.U32 R12, R16.reuse, 0x2, RZ ;  /* 0x00000002100c7819 */ /* 0x040fe400000006ff */
[----:B------:R-:W-:Y:S02]  /*3a00*/  SHF.L.U64.HI R16, R16, 0x2, R17 ;  /* 0x0000000210107819 */ /* 0x000fe40000010211 */
[----:B------:R-:W-:-:S04]  /*3a10*/  IADD3 R10, P0, PT, R12, UR24, RZ ;  /* 0x000000180c0a7c10 */ /* 0x000fc8000ff1e0ff */
[----:B------:R-:W-:-:S06]  /*3a20*/  IADD3.X R11, PT, PT, R16, UR25, RZ, P0, !PT ;  /* 0x00000019100b7c10 */ /* 0x000fcc00087fe4ff */
[----:B------:R-:W2:Y:S01]  /*3a30*/  LDG.E R11, desc[UR12][R10.64] ;  /* 0x0000000c0a0b7981 */ /* 0x000ea2000c1e1900 */
[----:B------:R-:W-:-:S04]  /*3a40*/  IADD3 R12, P0, PT, R12, UR26, RZ ;  /* 0x0000001a0c0c7c10 */ /* 0x000fc8000ff1e0ff */
[----:B------:R-:W-:-:S06]  /*3a50*/  IADD3.X R13, PT, PT, R16, UR27, RZ, P0, !PT ;  /* 0x0000001b100d7c10 */ /* 0x000fcc00087fe4ff */
[----:B------:R-:W3:Y:S01]  /*3a60*/  LDG.E R13, desc[UR12][R12.64] ;  /* 0x0000000c0c0d7981 */ /* 0x000ee2000c1e1900 */
[----:B------:R-:W0:Y:S01]  /*3a70*/  S2UR UR10, SR_CgaCtaId ;  /* 0x00000000000a79c3 */ /* 0x000e220000008800 */
[----:B------:R-:W-:Y:S01]  /*3a80*/  UMOV UR8, 0x400 ;  /* 0x0000040000087882 */ /* 0x000fe20000000000 */
[----:B------:R-:W-:Y:S01]  /*3a90*/  IMAD.MOV.U32 R9, RZ, RZ, 0x3bbb989d ;  /* 0x3bbb989dff097424 */ /* 0x000fe200078e00ff */
[----:B------:R-:W-:Y:S01]  /*3aa0*/  BSSY.RECONVERGENT B4, `(.L_x_61) ;  /* 0x0000018000047945 */ /* 0x000fe20003800200 */
[----:B------:R-:W-:Y:S01]  /*3ab0*/  IMAD.MOV.U32 R14, RZ, RZ, 0x437c0000 ;  /* 0x437c0000ff0e7424 */ /* 0x000fe200078e00ff */
[----:B0-----:R-:W-:-:S09]  /*3ac0*/  ULEA UR8, UR10, UR8, 0x18 ;  /* 0x000000080a087291 */ /* 0x001fd2000f8ec0ff */
[----:B------:R-:W2:Y:S02]  /*3ad0*/  LDS R4, [R8+UR8] ;  /* 0x0000000808047984 */ /* 0x000ea40008000800 */
[----:B--2---:R-:W-:-:S04]  /*3ae0*/  FADD R4, R4, -R11 ;  /* 0x8000000b04047221 */ /* 0x004fc80000000000 */
[----:B------:R-:W-:-:S04]  /*3af0*/  FFMA.SAT R9, R4, R9, 0.5 ;  /* 0x3f00000004097423 */ /* 0x000fc80000002009 */
[----:B------:R-:W-:Y:S01]  /*3b00*/  FFMA.RM R9, R9, R14, 12582913 ;  /* 0x4b40000109097423 */ /* 0x000fe2000000400e */
[----:B---3--:R-:W0:Y:S03]  /*3b10*/  MUFU.RCP R10, R13 ;  /* 0x0000000d000a7308 */ /* 0x008e260000001000 */
        /* <DEDUP_REMOVED lines=16> */
.L_x_62:
[----:B------:R-:W-:Y:S05]  /*3c20*/  BSYNC.RECONVERGENT B4 ;  /* 0x0000000000047941 */ /* 0x000fea0003800200 */
.L_x_61:
[----:B------:R-:W-:-:S04]  /*3c30*/  LEA R10, P0, R2, UR28, 0x2 ;  /* 0x0000001c020a7c11 */ /* 0x000fc8000f8010ff */
[----:B------:R-:W-:-:S05]  /*3c40*/  LEA.HI.X R11, R2, UR29, RZ, 0x2, P0 ;  /* 0x0000001d020b7c11 */ /* 0x000fca00080f14ff */
[----:B------:R0:W-:Y:S04]  /*3c50*/  STG.E desc[UR12][R10.64], R9 ;  /* 0x000000090a007986 */ /* 0x0001e8000c10190c */
.L_x_58:
[----:B------:R-:W-:Y:S05]  /*3c60*/  BSYNC.RECONVERGENT B3 ;  /* 0x0000000000037941 */ /* 0x000fea0003800200 */
.L_x_57:
[----:B------:R-:W-:Y:S01]  /*3c70*/  IMAD.U32 R4, RZ, RZ, UR9 ;  /* 0x00000009ff047e24 */ /* 0x000fe2000f8e00ff */
[----:B------:R-:W-:Y:S01]  /*3c80*/  ISETP.LT.U32.AND P0, PT, R7, UR16, PT ;  /* 0x0000001007007c0c */ /* 0x000fe2000bf01070 */
[----:B------:R-:W-:Y:S03]  /*3c90*/  BSSY.RECONVERGENT B3, `(.L_x_63) ;  /* 0x0000040000037945 */ /* 0x000fe60003800200 */
[----:B------:R-:W-:-:S13]  /*3ca0*/  ISETP.GT.U32.AND.EX P0, PT, R4, RZ, PT, P0 ;  /* 0x000000ff0400720c */ /* 0x000fda0003f04100 */
[----:B------:R-:W-:Y:S05]  /*3cb0*/  @!P0 BRA `(.L_x_64) ;  /* 0x0000000000f48947 */ /* 0x000fea0003800000 */
[----:B------:R-:W-:-:S09]  /*3cc0*/  UISETP.NE.AND.EX UP0, UPT, UR22, URZ, UPT, !UPT ;  /* 0x000000ff1600728c */ /* 0x000fd2000bf053f0 */
[----:B------:R-:W-:Y:S05]  /*3cd0*/  BRA.U UP0, `(.L_x_65) ;  /* 0x0000000100507547 */ /* 0x000fea000b800000 */
[----:B0-----:R-:W0:Y:S01]  /*3ce0*/  I2F.U32.RP R9, UR23 ;  /* 0x0000001700097d06 */ /* 0x001e220008209000 */
        /* <DEDUP_REMOVED lines=19> */
.L_x_65:
[----:B------:R-:W-:Y:S01]  /*3e20*/  IMAD.MOV.U32 R18, RZ, RZ, R7 ;  /* 0x000000ffff127224 */ /* 0x000fe200078e0007 */
[----:B------:R-:W-:-:S07]  /*3e30*/  MOV R4, 0x3e50 ;  /* 0x00003e5000047802 */ /* 0x000fce0000000f00 */
[----:B0-----:R-:W-:Y:S05]  /*3e40*/  CALL.REL.NOINC `($__internal_0_$__cuda_sm20_div_u64) ;  /* 0x0000000800d87944 */ /* 0x001fea0003c00000 */
.L_x_66:
[C---:B------:R-:W-:Y:S01]  /*3e50*/  SHF.L.U32 R12, R16.reuse, 0x2, RZ ;  /* 0x00000002100c7819 */ /* 0x040fe200000006ff */
[----:B------:R-:W0:Y:S01]  /*3e60*/  LDS R4, [R8+UR5] ;  /* 0x0000000508047984 */ /* 0x000e220008000800 */
        /* <DEDUP_REMOVED lines=30> */
.L_x_68:
[----:B------:R-:W-:Y:S05]  /*4050*/  BSYNC.RECONVERGENT B4 ;  /* 0x0000000000047941 */ /* 0x000fea0003800200 */
.L_x_67:
[----:B------:R-:W-:-:S04]  /*4060*/  LEA R10, P0, R7, UR28, 0x2 ;  /* 0x0000001c070a7c11 */ /* 0x000fc8000f8010ff */
[----:B------:R-:W-:-:S05]  /*4070*/  LEA.HI.X R11, R7, UR29, RZ, 0x2, P0 ;  /* 0x0000001d070b7c11 */ /* 0x000fca00080f14ff */
[----:B------:R1:W-:Y:S04]  /*4080*/  STG.E desc[UR12][R10.64], R9 ;  /* 0x000000090a007986 */ /* 0x0003e8000c10190c */
.L_x_64:
[----:B------:R-:W-:Y:S05]  /*4090*/  BSYNC.RECONVERGENT B3 ;  /* 0x0000000000037941 */ /* 0x000fea0003800200 */
.L_x_63:
[----:B------:R-:W-:Y:S01]  /*40a0*/  IMAD.U32 R4, RZ, RZ, UR9 ;  /* 0x00000009ff047e24 */ /* 0x000fe2000f8e00ff */
[----:B------:R-:W-:Y:S01]  /*40b0*/  ISETP.LT.U32.AND P0, PT, R6, UR16, PT ;  /* 0x0000001006007c0c */ /* 0x000fe2000bf01070 */
[----:B------:R-:W-:Y:S03]  /*40c0*/  BSSY.RECONVERGENT B3, `(.L_x_69) ;  /* 0x0000040000037945 */ /* 0x000fe60003800200 */
[----:B------:R-:W-:-:S13]  /*40d0*/  ISETP.GT.U32.AND.EX P0, PT, R4, RZ, PT, P0 ;  /* 0x000000ff0400720c */ /* 0x000fda0003f04100 */
[----:B------:R-:W-:Y:S05]  /*40e0*/  @!P0 BRA `(.L_x_70) ;  /* 0x0000000000f48947 */ /* 0x000fea0003800000 */
[----:B------:R-:W-:-:S09]  /*40f0*/  UISETP.NE.U32.AND UP0, UPT, UR22, URZ, UPT ;  /* 0x000000ff1600728c */ /* 0x000fd2000bf05070 */
[----:B------:R-:W-:Y:S05]  /*4100*/  BRA.U UP0, `(.L_x_71) ;  /* 0x0000000100507547 */ /* 0x000fea000b800000 */
[----:B------:R-:W2:Y:S01]  /*4110*/  I2F.U32.RP R12, UR23 ;  /* 0x00000017000c7d06 */ /* 0x000ea20008209000 */
[----:B------:R-:W-:Y:S01]  /*4120*/  ISETP.NE.U32.AND P2, PT, RZ, UR23, PT ;  /* 0x00000017ff007c0c */ /* 0x000fe2000bf45070 */
[----:B------:R-:W-:-:S06]  /*4130*/  IMAD.MOV.U32 R17, RZ, RZ, RZ ;  /* 0x000000ffff117224 */ /* 0x000fcc00078e00ff */
[----:B--2---:R-:W0:Y:S02]  /*4140*/  MUFU.RCP R12, R12 ;  /* 0x0000000c000c7308 */ /* 0x004e240000001000 */
[----:B01----:R-:W-:-:S06]  /*4150*/  IADD3 R10, PT, PT, R12, 0xffffffe, RZ ;  /* 0x0ffffffe0c0a7810 */ /* 0x003fcc0007ffe0ff */
        /* <DEDUP_REMOVED lines=15> */
.L_x_71:
[----:B------:R-:W-:Y:S01]  /*4250*/  IMAD.MOV.U32 R18, RZ, RZ, R6 ;  /* 0x000000ffff127224 */ /* 0x000fe200078e0006 */
[----:B------:R-:W-:-:S07]  /*4260*/  MOV R4, 0x4280 ;  /* 0x0000428000047802 */ /* 0x000fce0000000f00 */
[----:B01----:R-:W-:Y:S05]  /*4270*/  CALL.REL.NOINC `($__internal_0_$__cuda_sm20_div_u64) ;  /* 0x0000000400cc7944 */ /* 0x003fea0003c00000 */
.L_x_72:
        /* <DEDUP_REMOVED lines=32> */
.L_x_74:
[----:B------:R-:W-:Y:S05]  /*4480*/  BSYNC.RECONVERGENT B4 ;  /* 0x0000000000047941 */ /* 0x000fea0003800200 */
.L_x_73:
[----:B------:R-:W-:-:S04]  /*4490*/  LEA R10, P0, R6, UR28, 0x2 ;  /* 0x0000001c060a7c11 */ /* 0x000fc8000f8010ff */
[----:B------:R-:W-:-:S05]  /*44a0*/  LEA.HI.X R11, R6, UR29, RZ, 0x2, P0 ;  /* 0x0000001d060b7c11 */ /* 0x000fca00080f14ff */
[----:B------:R2:W-:Y:S04]  /*44b0*/  STG.E desc[UR12][R10.64], R9 ;  /* 0x000000090a007986 */ /* 0x0005e8000c10190c */
.L_x_70:
[----:B------:R-:W-:Y:S05]  /*44c0*/  BSYNC.RECONVERGENT B3 ;  /* 0x0000000000037941 */ /* 0x000fea0003800200 */
.L_x_69:
[----:B------:R-:W-:Y:S01]  /*44d0*/  IMAD.U32 R4, RZ, RZ, UR9 ;  /* 0x00000009ff047e24 */ /* 0x000fe2000f8e00ff */
[----:B------:R-:W-:Y:S01]  /*44e0*/  ISETP.LT.U32.AND P0, PT, R5, UR16, PT ;  /* 0x0000001005007c0c */ /* 0x000fe2000bf01070 */
[----:B------:R-:W-:Y:S01]  /*44f0*/  BSSY.RECONVERGENT B3, `(.L_x_75) ;  /* 0x0000041000037945 */ /* 0x000fe20003800200 */
[----:B------:R-:W-:Y:S02]  /*4500*/  IADD3 R0, PT, PT, R0, UR15, R3 ;  /* 0x0000000f00007c10 */ /* 0x000fe4000fffe003 */
[----:B------:R-:W-:-:S13]  /*4510*/  ISETP.GT.U32.AND.EX P0, PT, R4, RZ, PT, P0 ;  /* 0x000000ff0400720c */ /* 0x000fda0003f04100 */
[----:B------:R-:W-:Y:S05]  /*4520*/  @!P0 BRA `(.L_x_76) ;  /* 0x0000000000f48947 */ /* 0x000fea0003800000 */
[----:B------:R-:W-:-:S09]  /*4530*/  UISETP.NE.U32.AND UP0, UPT, UR22, URZ, UPT ;  /* 0x000000ff1600728c */ /* 0x000fd2000bf05070 */
[----:B------:R-:W-:Y:S05]  /*4540*/  BRA.U UP0, `(.L_x_77) ;  /* 0x0000000100507547 */ /* 0x000fea000b800000 */
[----:B012---:R-:W0:Y:S01]  /*4550*/  I2F.U32.RP R9, UR23 ;  /* 0x0000001700097d06 */ /* 0x007e220008209000 */
        /* <DEDUP_REMOVED lines=19> */
.L_x_77:
[----:B------:R-:W-:Y:S01]  /*4690*/  IMAD.MOV.U32 R18, RZ, RZ, R5 ;  /* 0x000000ffff127224 */ /* 0x000fe200078e0005 */
[----:B------:R-:W-:-:S07]  /*46a0*/  MOV R4, 0x46c0 ;  /* 0x000046c000047802 */ /* 0x000fce0000000f00 */
[----:B012---:R-:W-:Y:S05]  /*46b0*/  CALL.REL.NOINC `($__internal_0_$__cuda_sm20_div_u64) ;  /* 0x0000000000bc7944 */ /* 0x007fea0003c00000 */
.L_x_78:
        /* <DEDUP_REMOVED lines=32> */
.L_x_80:
[----:B------:R-:W-:Y:S05]  /*48c0*/  BSYNC.RECONVERGENT B4 ;  /* 0x0000000000047941 */ /* 0x000fea0003800200 */
.L_x_79:
[----:B------:R-:W-:-:S04]  /*48d0*/  LEA R10, P0, R5, UR28, 0x2 ;  /* 0x0000001c050a7c11 */ /* 0x000fc8000f8010ff */
[----:B------:R-:W-:-:S05]  /*48e0*/  LEA.HI.X R11, R5, UR29, RZ, 0x2, P0 ;  /* 0x0000001d050b7c11 */ /* 0x000fca00080f14ff */
[----:B------:R3:W-:Y:S04]  /*48f0*/  STG.E desc[UR12][R10.64], R9 ;  /* 0x000000090a007986 */ /* 0x0007e8000c10190c */
.L_x_76:
[----:B------:R-:W-:Y:S05]  /*4900*/  BSYNC.RECONVERGENT B3 ;  /* 0x0000000000037941 */ /* 0x000fea0003800200 */
.L_x_75:
        /* <DEDUP_REMOVED lines=8> */
[----:B------:R-:W-:Y:S05]  /*4990*/  BSYNC.RECONVERGENT B2 ;  /* 0x0000000000027941 */ /* 0x000fea0003800200 */
.L_x_56:
[----:B------:R-:W-:Y:S05]  /*49a0*/  EXIT ;  /* 0x000000000000794d */ /* 0x000fea0003800000 */
        .weak           $__internal_0_$__cuda_sm20_div_u64
        .type           $__internal_0_$__cuda_sm20_div_u64,@function
        .size           $__internal_0_$__cuda_sm20_div_u64,($__internal_1_$__cuda_sm3x_div_rn_noftz_f32_slowpath - $__internal_0_$__cuda_sm20_div_u64)
$__internal_0_$__cuda_sm20_div_u64:
[----:B------:R-:W0:Y:S08]  /*49b0*/  I2F.U64.RP R16, UR6 ;  /* 0x0000000600107d12 */ /* 0x000e300008309000 */
[----:B0-----:R-:W0:Y:S02]  /*49c0*/  MUFU.RCP R20, R16 ;  /* 0x0000001000147308 */ /* 0x001e240000001000 */
[----:B0-----:R-:W-:-:S06]  /*49d0*/  VIADD R20, R20, 0x1ffffffe ;  /* 0x1ffffffe14147836 */ /* 0x001fcc0000000000 */
[----:B------:R-:W0:Y:S02]  /*49e0*/  F2I.U64.TRUNC R20, R20 ;  /* 0x0000001400147311 */ /* 0x000e24000020d800 */
[----:B0-----:R-:W-:-:S04]  /*49f0*/  IMAD.WIDE.U32 R22, R20, UR6, RZ ;  /* 0x0000000614167c25 */ /* 0x001fc8000f8e00ff */
[C---:B------:R-:W-:Y:S01]  /*4a00*/  IMAD R13, R20.reuse, UR7, R23 ;  /* 0x00000007140d7c24 */ /* 0x040fe2000f8e0217 */
[----:B------:R-:W-:Y:S02]  /*4a10*/  IADD3 R17, P0, PT, RZ, -R22, RZ ;  /* 0x80000016ff117210 */ /* 0x000fe40007f1e0ff */
[----:B------:R-:W-:Y:S01]  /*4a20*/  MOV R23, R20 ;  /* 0x0000001400177202 */ /* 0x000fe20000000f00 */
[----:B------:R-:W-:Y:S02]  /*4a30*/  IMAD R13, R21, UR6, R13 ;  /* 0x00000006150d7c24 */ /* 0x000fe4000f8e020d */
[----:B------:R-:W-:-:S04]  /*4a40*/  IMAD.HI.U32 R22, R20, R17, RZ ;  /* 0x0000001114167227 */ /* 0x000fc800078e00ff */
[----:B------:R-:W-:-:S04]  /*4a50*/  IMAD.X R13, RZ, RZ, ~R13, P0 ;  /* 0x000000ffff0d7224 */ /* 0x000fc800000e0e0d */
[----:B------:R-:W-:-:S04]  /*4a60*/  IMAD.WIDE.U32 R22, P0, R20, R13, R22 ;  /* 0x0000000d14167225 */ /* 0x000fc80007800016 */
[C---:B------:R-:W-:Y:S02]  /*4a70*/  IMAD R16, R21.reuse, R13, RZ ;  /* 0x0000000d15107224 */ /* 0x040fe400078e02ff */
[----:B------:R-:W-:-:S04]  /*4a80*/  IMAD.HI.U32 R17, P1, R21, R17, R22 ;  /* 0x0000001115117227 */ /* 0x000fc80007820016 */
[----:B------:R-:W-:Y:S01]  /*4a90*/  IMAD.HI.U32 R13, R21, R13, RZ ;  /* 0x0000000d150d7227 */ /* 0x000fe200078e00ff */
[----:B------:R-:W-:-:S03]  /*4aa0*/  IADD3 R17, P3, PT, R16, R17, RZ ;  /* 0x0000001110117210 */ /* 0x000fc60007f7e0ff */
[----:B------:R-:W-:Y:S02]  /*4ab0*/  IMAD.X R13, R13, 0x1, R21, P0 ;  /* 0x000000010d0d7824 */ /* 0x000fe400000e0615 */
[----:B------:R-:W-:-:S03]  /*4ac0*/  IMAD.WIDE.U32 R20, R17, UR6, RZ ;  /* 0x0000000611147c25 */ /* 0x000fc6000f8e00ff */
[----:B------:R-:W-:Y:S01]  /*4ad0*/  IADD3.X R13, PT, PT, RZ, RZ, R13, P3, P1 ;  /* 0x000000ffff0d7210 */ /* 0x000fe20001fe240d */
[----:B------:R-:W-:Y:S01]  /*4ae0*/  IMAD R16, R17, UR7, R21 ;  /* 0x0000000711107c24 */ /* 0x000fe2000f8e0215 */
[----:B------:R-:W-:-:S03]  /*4af0*/  IADD3 R19, P0, PT, RZ, -R20, RZ ;  /* 0x80000014ff137210 */ /* 0x000fc60007f1e0ff */
        /* <DEDUP_REMOVED lines=8> */
[----:B------:R-:W-:Y:S01]  /*4b80*/  IMAD.MOV.U32 R17, RZ, RZ, RZ ;  /* 0x000000ffff117224 */ /* 0x000fe200078e00ff */
[----:B------:R-:W-:Y:S01]  /*4b90*/  IADD3.X R13, PT, PT, R20, R13, RZ, P0, !PT ;  /* 0x0000000d140d7210 */ /* 0x000fe200007fe4ff */
[----:B------:R-:W-:-:S03]  /*4ba0*/  IMAD.HI.U32 R16, R19, R18, RZ ;  /* 0x0000001213107227 */ /* 0x000fc600078e00ff */
[----:B------:R-:W-:Y:S01]  /*4bb0*/  IADD3.X R13, PT, PT, RZ, RZ, R13, P3, P1 ;  /* 0x000000ffff0d7210 */ /* 0x000fe20001fe240d */
[----:B------:R-:W-:-:S04]  /*4bc0*/  IMAD.WIDE.U32 R20, R19, UR4, R16 ;  /* 0x0000000413147c25 */ /* 0x000fc8000f8e0010 */
[C---:B------:R-:W-:Y:S02]  /*4bd0*/  IMAD R16, R13.reuse, UR4, RZ ;  /* 0x000000040d107c24 */ /* 0x040fe4000f8e02ff */
[----:B------:R-:W-:-:S04]  /*4be0*/  IMAD.HI.U32 R17, P0, R13, R18, R20 ;  /* 0x000000120d117227 */ /* 0x000fc80007800014 */
[----:B------:R-:W-:Y:S01]  /*4bf0*/  IMAD.HI.U32 R13, R13, UR4, RZ ;  /* 0x000000040d0d7c27 */ /* 0x000fe2000f8e00ff */
[----:B------:R-:W-:-:S03]  /*4c00*/  IADD3 R16, P1, PT, R16, R17, RZ ;  /* 0x0000001110107210 */ /* 0x000fc60007f3e0ff */
[----:B------:R-:W-:Y:S01]  /*4c10*/  IMAD.X R13, RZ, RZ, R13, P0 ;  /* 0x000000ffff0d7224 */ /* 0x000fe200000e060d */
[C---:B------:R-:W-:Y:S01]  /*4c20*/  IADD3 R19, P3, PT, R16.reuse, 0x1, RZ ;  /* 0x0000000110137810 */ /* 0x040fe20007f7e0ff */
[----:B------:R-:W-:-:S03]  /*4c30*/  IMAD.WIDE.U32 R22, R16, UR6, RZ ;  /* 0x0000000610167c25 */ /* 0x000fc6000f8e00ff */
[----:B------:R-:W-:Y:S01]  /*4c40*/  IADD3.X R13, PT, PT, RZ, R13, RZ, P1, !PT ;  /* 0x0000000dff0d7210 */ /* 0x000fe20000ffe4ff */
[----:B------:R-:W-:Y:S01]  /*4c50*/  IMAD R20, R16, UR7, R23 ;  /* 0x0000000710147c24 */ /* 0x000fe2000f8e0217 */
[----:B------:R-:W-:-:S03]  /*4c60*/  IADD3 R21, P1, PT, -R22, R18, RZ ;  /* 0x0000001216157210 */ /* 0x000fc60007f3e1ff */
[----:B------:R-:W-:Y:S01]  /*4c70*/  IMAD R17, R13, UR6, R20 ;  /* 0x000000060d117c24 */ /* 0x000fe2000f8e0214 */
[----:B------:R-:W-:Y:S01]  /*4c80*/  ISETP.GE.U32.AND P0, PT, R21, UR6, PT ;  /* 0x0000000615007c0c */ /* 0x000fe2000bf06070 */
[----:B------:R-:W-:-:S03]  /*4c90*/  IMAD.X R20, RZ, RZ, R13, P3 ;  /* 0x000000ffff147224 */ /* 0x000fc600018e060d */
[----:B------:R-:W-:Y:S02]  /*4ca0*/  IADD3.X R17, PT, PT, ~R17, UR4, RZ, P1, !PT ;  /* 0x0000000411117c10 */ /* 0x000fe40008ffe5ff */
[----:B------:R-:W-:Y:S02]  /*4cb0*/  IADD3 R22, P1, PT, R21, -UR6, RZ ;  /* 0x8000000615167c10 */ /* 0x000fe4000ff3e0ff */
[C---:B------:R-:W-:Y:S02]  /*4cc0*/  ISETP.GE.U32.AND.EX P0, PT, R17.reuse, UR7, PT, P0 ;  /* 0x0000000711007c0c */ /* 0x040fe4000bf06100 */
[----:B------:R-:W-:Y:S02]  /*4cd0*/  IADD3.X R18, PT, PT, R17, ~UR7, RZ, P1, !PT ;  /* 0x8000000711127c10 */ /* 0x000fe40008ffe4ff */
[----:B------:R-:W-:Y:S02]  /*4ce0*/  SEL R22, R22, R21, P0 ;  /* 0x0000001516167207 */ /* 0x000fe40000000000 */
[----:B------:R-:W-:-:S02]  /*4cf0*/  SEL R19, R19, R16, P0 ;  /* 0x0000001013137207 */ /* 0x000fc40000000000 */
[----:B------:R-:W-:Y:S02]  /*4d00*/  SEL R18, R18, R17, P0 ;  /* 0x0000001112127207 */ /* 0x000fe40000000000 */
[----:B------:R-:W-:Y:S02]  /*4d10*/  SEL R20, R20, R13, P0 ;  /* 0x0000000d14147207 */ /* 0x000fe40000000000 */
[----:B------:R-:W-:Y:S02]  /*4d20*/  ISETP.GE.U32.AND P0, PT, R22, UR6, PT ;  /* 0x0000000616007c0c */ /* 0x000fe4000bf06070 */
[----:B------:R-:W-:Y:S02]  /*4d30*/  IADD3 R16, P3, PT, R19, 0x1, RZ ;  /* 0x0000000113107810 */ /* 0x000fe40007f7e0ff */
[----:B------:R-:W-:Y:S02]  /*4d40*/  ISETP.GE.U32.AND.EX P0, PT, R18, UR7, PT, P0 ;  /* 0x0000000712007c0c */ /* 0x000fe4000bf06100 */
[----:B------:R-:W-:Y:S01]  /*4d50*/  ISETP.NE.U32.AND P1, PT, RZ, UR6, PT ;  /* 0x00000006ff007c0c */ /* 0x000fe2000bf25070 */
[----:B------:R-:W-:Y:S01]  /*4d60*/  IMAD.X R13, RZ, RZ, R20, P3 ;  /* 0x000000ffff0d7224 */ /* 0x000fe200018e0614 */
[----:B------:R-:W-:Y:S01]  /*4d70*/  SEL R16, R16, R19, P0 ;  /* 0x0000001310107207 */ /* 0x000fe20000000000 */
[----:B------:R-:W-:Y:S01]  /*4d80*/  IMAD.MOV.U32 R19, RZ, RZ, 0x0 ;  /* 0x00000000ff137424 */ /* 0x000fe200078e00ff */
[----:B------:R-:W-:-:S02]  /*4d90*/  MOV R18, R4 ;  /* 0x0000000400127202 */ /* 0x000fc40000000f00 */
[----:B------:R-:W-:Y:S02]  /*4da0*/  ISETP.NE.AND.EX P1, PT, RZ, UR7, PT, P1 ;  /* 0x00000007ff007c0c */ /* 0x000fe4000bf25310 */
[----:B------:R-:W-:Y:S02]  /*4db0*/  SEL R13, R13, R20, P0 ;  /* 0x000000140d0d7207 */ /* 0x000fe40000000000 */
[----:B------:R-:W-:Y:S02]  /*4dc0*/  SEL R16, R16, 0xffffffff, P1 ;  /* 0xffffffff10107807 */ /* 0x000fe40000800000 */
[----:B------:R-:W-:Y:S01]  /*4dd0*/  SEL R17, R13, 0xffffffff, P1 ;  /* 0xffffffff0d117807 */ /* 0x000fe20000800000 */
[----:B------:R-:W-:Y:S06]  /*4de0*/  RET.REL.NODEC R18 `(_Z12softmax_cudaPfS_S_S_mm) ;  /* 0xffffffb012847950 */ /* 0x000fec0003c3ffff */
        .weak           $__internal_1_$__cuda_sm3x_div_rn_noftz_f32_slowpath
        .type           $__internal_1_$__cuda_sm3x_div_rn_noftz_f32_slowpath,@function
        .size           $__internal_1_$__cuda_sm3x_div_rn_noftz_f32_slowpath,(.L_x_95 - $__internal_1_$__cuda_sm3x_div_rn_noftz_f32_slowpath)
$__internal_1_$__cuda_sm3x_div_rn_noftz_f32_slowpath:
[----:B------:R-:W-:Y:S01]  /*4df0*/  SHF.R.U32.HI R11, RZ, 0x17, R9 ;  /* 0x00000017ff0b7819 */ /* 0x000fe20000011609 */
[----:B------:R-:W-:Y:S01]  /*4e00*/  BSSY.RECONVERGENT B0, `(.L_x_82) ;  /* 0x0000062000007945 */ /* 0x000fe20003800200 */
[----:B------:R-:W-:Y:S02]  /*4e10*/  SHF.R.U32.HI R12, RZ, 0x17, R4 ;  /* 0x00000017ff0c7819 */ /* 0x000fe40000011604 */
[----:B------:R-:W-:Y:S02]  /*4e20*/  LOP3.LUT R11, R11, 0xff, RZ, 0xc0, !PT ;  /* 0x000000ff0b0b7812 */ /* 0x000fe400078ec0ff */
[----:B------:R-:W-:-:S03]  /*4e30*/  LOP3.LUT R13, R12, 0xff, RZ, 0xc0, !PT ;  /* 0x000000ff0c0d7812 */ /* 0x000fc600078ec0ff */
[----:B------:R-:W-:Y:S01]  /*4e40*/  VIADD R15, R11, 0xffffffff ;  /* 0xffffffff0b0f7836 */ /* 0x000fe20000000000 */
[----:B------:R-:W-:-:S04]  /*4e50*/  IADD3 R14, PT, PT, R13, -0x1, RZ ;  /* 0xffffffff0d0e7810 */ /* 0x000fc80007ffe0ff */
[----:B------:R-:W-:-:S04]  /*4e60*/  ISETP.GT.U32.AND P0, PT, R15, 0xfd, PT ;  /* 0x000000fd0f00780c */ /* 0x000fc80003f04070 */
[----:B------:R-:W-:-:S13]  /*4e70*/  ISETP.GT.U32.OR P0, PT, R14, 0xfd, P0 ;  /* 0x000000fd0e00780c */ /* 0x000fda0000704470 */
[----:B------:R-:W-:Y:S01]  /*4e80*/  @!P0 IMAD.MOV.U32 R12, RZ, RZ, RZ ;  /* 0x000000ffff0c8224 */ /* 0x000fe200078e00ff */
[----:B------:R-:W-:Y:S06]  /*4e90*/  @!P0 BRA `(.L_x_83) ;  /* 0x00000000005c8947 */ /* 0x000fec0003800000 */
[----:B------:R-:W-:Y:S02]  /*4ea0*/  FSETP.GTU.FTZ.AND P0, PT, |R4|, +INF , PT ;  /* 0x7f8000000400780b */ /* 0x000fe40003f1c200 */
[----:B------:R-:W-:-:S04]  /*4eb0*/  FSETP.GTU.FTZ.AND P1, PT, |R9|, +INF , PT ;  /* 0x7f8000000900780b */ /* 0x000fc80003f3c200 */
[----:B------:R-:W-:-:S13]  /*4ec0*/  PLOP3.LUT P0, PT, P0, P1, PT, 0xf8, 0x8f ;  /* 0x00000000008f781c */ /* 0x000fda0000703f70 */
[----:B------:R-:W-:Y:S05]  /*4ed0*/  @P0 BRA `(.L_x_84) ;  /* 0x00000004004c0947 */ /* 0x000fea0003800000 */
[----:B------:R-:W-:-:S13]  /*4ee0*/  LOP3.LUT P0, RZ, R9, 0x7fffffff, R4, 0xc8, !PT ;  /* 0x7fffffff09ff7812 */ /* 0x000fda000780c804 */
[----:B------:R-:W-:Y:S05]  /*4ef0*/  @!P0 BRA `(.L_x_85) ;  /* 0x00000004003c8947 */ /* 0x000fea0003800000 */
[C---:B------:R-:W-:Y:S02]  /*4f00*/  FSETP.NEU.FTZ.AND P0, PT, |R4|.reuse, +INF , PT ;  /* 0x7f8000000400780b */ /* 0x040fe40003f1d200 */
[----:B------:R-:W-:Y:S02]  /*4f10*/  FSETP.NEU.FTZ.AND P3, PT, |R9|, +INF , PT ;  /* 0x7f8000000900780b */ /* 0x000fe40003f7d200 */
[----:B------:R-:W-:-:S11]  /*4f20*/  FSETP.NEU.FTZ.AND P1, PT, |R4|, +INF , PT ;  /* 0x7f8000000400780b */ /* 0x000fd60003f3d200 */
[----:B------:R-:W-:Y:S05]  /*4f30*/  @!P3 BRA !P0, `(.L_x_85) ;  /* 0x00000004002cb947 */ /* 0x000fea0004000000 */
[----:B------:R-:W-:-:S04]  /*4f40*/  LOP3.LUT P0, RZ, R4, 0x7fffffff, RZ, 0xc0, !PT ;  /* 0x7fffffff04ff7812 */ /* 0x000fc8000780c0ff */
[----:B------:R-:W-:-:S13]  /*4f50*/  PLOP3.LUT P0, PT, P3, P0, PT, 0x2f, 0xf2 ;  /* 0x0000000000f2781c */ /* 0x000fda0001f00577 */
[----:B------:R-:W-:Y:S05]  /*4f60*/  @P0 BRA `(.L_x_86) ;  /* 0x0000000400180947 */ /* 0x000fea0003800000 */
[----:B------:R-:W-:-:S04]  /*4f70*/  LOP3.LUT P0, RZ, R9, 0x7fffffff, RZ, 0xc0, !PT ;  /* 0x7fffffff09ff7812 */ /* 0x000fc8000780c0ff */
[----:B------:R-:W-:-:S13]  /*4f80*/  PLOP3.LUT P0, PT, P1, P0, PT, 0x2f, 0xf2 ;  /* 0x0000000000f2781c */ /* 0x000fda0000f00577 */
[----:B------:R-:W-:Y:S05]  /*4f90*/  @P0 BRA `(.L_x_87) ;  /* 0x0000000400000947 */ /* 0x000fea0003800000 */
[----:B------:R-:W-:Y:S02]  /*4fa0*/  ISETP.GE.AND P0, PT, R14, RZ, PT ;  /* 0x000000ff0e00720c */ /* 0x000fe40003f06270 */
[----:B------:R-:W-:-:S11]  /*4fb0*/  ISETP.GE.AND P1, PT, R15, RZ, PT ;  /* 0x000000ff0f00720c */ /* 0x000fd60003f26270 */
[----:B------:R-:W-:Y:S01]  /*4fc0*/  @P0 IMAD.MOV.U32 R12, RZ, RZ, RZ ;  /* 0x000000ffff0c0224 */ /* 0x000fe200078e00ff */
[----:B------:R-:W-:Y:S01]  /*4fd0*/  @!P0 MOV R12, 0xffffffc0 ;  /* 0xffffffc0000c8802 */ /* 0x000fe20000000f00 */
[----:B------:R-:W-:Y:S01]  /*4fe0*/  @!P0 FFMA R4, R4, 1.84467440737095516160e+19, RZ ;  /* 0x5f80000004048823 */ /* 0x000fe200000000ff */
[----:B------:R-:W-:-:S03]  /*4ff0*/  @!P1 FFMA R9, R9, 1.84467440737095516160e+19, RZ ;  /* 0x5f80000009099823 */ /* 0x000fc600000000ff */
[----:B------:R-:W-:-:S07]  /*5000*/  @!P1 VIADD R12, R12, 0x40 ;  /* 0x000000400c0c9836 */ /* 0x000fce0000000000 */
.L_x_83:
[----:B------:R-:W-:Y:S01]  /*5010*/  LEA R14, R11, 0xc0800000, 0x17 ;  /* 0xc08000000b0e7811 */ /* 0x000fe200078eb8ff */
[----:B------:R-:W-:Y:S01]  /*5020*/  VIADD R13, R13, 0xffffff81 ;  /* 0xffffff810d0d7836 */ /* 0x000fe20000000000 */
[----:B------:R-:W-:Y:S02]  /*5030*/  BSSY.RECONVERGENT B1, `(.L_x_88) ;  /* 0x0000035000017945 */ /* 0x000fe40003800200 */
[----:B------:R-:W-:Y:S01]  /*5040*/  IADD3 R15, PT, PT, -R14, R9, RZ ;  /* 0x000000090e0f7210 */ /* 0x000fe20007ffe1ff */
[C---:B------:R-:W-:Y:S01]  /*5050*/  IMAD R4, R13.reuse, -0x800000, R4 ;  /* 0xff8000000d047824 */ /* 0x040fe200078e0204 */
[----:B------:R-:W-:Y:S02]  /*5060*/  IADD3 R13, PT, PT, R13, 0x7f, -R11 ;  /* 0x0000007f0d0d7810 */ /* 0x000fe40007ffe80b */
[----:B------:R-:W0:Y:S01]  /*5070*/  MUFU.RCP R9, R15 ;  /* 0x0000000f00097308 */ /* 0x000e220000001000 */
[----:B------:R-:W-:Y:S01]  /*5080*/  FADD.FTZ R17, -R15, -RZ ;  /* 0x800000ff0f117221 */ /* 0x000fe20000010100 */
[----:B------:R-:W-:-:S03]  /*5090*/  IADD3 R13, PT, PT, R13, R12, RZ ;  /* 0x0000000c0d0d7210 */ /* 0x000fc60007ffe0ff */
[----:B0-----:R-:W-:-:S04]  /*50a0*/  FFMA R14, R9, R17, 1 ;  /* 0x3f800000090e7423 */ /* 0x001fc80000000011 */
[----:B------:R-:W-:-:S04]  /*50b0*/  FFMA R9, R9, R14, R9 ;  /* 0x0000000e09097223 */ /* 0x000fc80000000009 */
[----:B------:R-:W-:-:S04]  /*50c0*/  FFMA R14, R4, R9, RZ ;  /* 0x00000009040e7223 */ /* 0x000fc800000000ff */
[----:B------:R-:W-:-:S04]  /*50d0*/  FFMA R16, R17, R14, R4 ;  /* 0x0000000e11107223 */ /* 0x000fc80000000004 */
[----:B------:R-:W-:-:S04]  /*50e0*/  FFMA R14, R9, R16, R14 ;  /* 0x00000010090e7223 */ /* 0x000fc8000000000e */
[----:B------:R-:W-:-:S04]  /*50f0*/  FFMA R17, R17, R14, R4 ;  /* 0x0000000e11117223 */ /* 0x000fc80000000004 */
[----:B------:R-:W-:-:S05]  /*5100*/  FFMA R4, R9, R17, R14 ;  /* 0x0000001109047223 */ /* 0x000fca000000000e */
[----:B------:R-:W-:-:S04]  /*5110*/  SHF.R.U32.HI R11, RZ, 0x17, R4 ;  /* 0x00000017ff0b7819 */ /* 0x000fc80000011604 */
[----:B------:R-:W-:-:S05]  /*5120*/  LOP3.LUT R11, R11, 0xff, RZ, 0xc0, !PT ;  /* 0x000000ff0b0b7812 */ /* 0x000fca00078ec0ff */
[----:B------:R-:W-:-:S05]  /*5130*/  IMAD.IADD R15, R11, 0x1, R13 ;  /* 0x000000010b0f7824 */ /* 0x000fca00078e020d */
[----:B------:R-:W-:-:S04]  /*5140*/  IADD3 R11, PT, PT, R15, -0x1, RZ ;  /* 0xffffffff0f0b7810 */ /* 0x000fc80007ffe0ff */
[----:B------:R-:W-:-:S13]  /*5150*/  ISETP.GE.U32.AND P0, PT, R11, 0xfe, PT ;  /* 0x000000fe0b00780c */ /* 0x000fda0003f06070 */
[----:B------:R-:W-:Y:S05]  /*5160*/  @!P0 BRA `(.L_x_89) ;  /* 0x0000000000808947 */ /* 0x000fea0003800000 */
[----:B------:R-:W-:-:S13]  /*5170*/  ISETP.GT.AND P0, PT, R15, 0xfe, PT ;  /* 0x000000fe0f00780c */ /* 0x000fda0003f04270 */
[----:B------:R-:W-:Y:S05]  /*5180*/  @P0 BRA `(.L_x_90) ;  /* 0x00000000006c0947 */ /* 0x000fea0003800000 */
[----:B------:R-:W-:-:S13]  /*5190*/  ISETP.GE.AND P0, PT, R15, 0x1, PT ;  /* 0x000000010f00780c */ /* 0x000fda0003f06270 */
[----:B------:R-:W-:Y:S05]  /*51a0*/  @P0 BRA `(.L_x_91) ;  /* 0x0000000000740947 */ /* 0x000fea0003800000 */
[----:B------:R-:W-:Y:S02]  /*51b0*/  ISETP.GE.AND P0, PT, R15, -0x18, PT ;  /* 0xffffffe80f00780c */ /* 0x000fe40003f06270 */
[----:B------:R-:W-:-:S11]  /*51c0*/  LOP3.LUT R4, R4, 0x80000000, RZ, 0xc0, !PT ;  /* 0x8000000004047812 */ /* 0x000fd600078ec0ff */
[----:B------:R-:W-:Y:S05]  /*51d0*/  @!P0 BRA `(.L_x_91) ;  /* 0x0000000000688947 */ /* 0x000fea0003800000 */
[-CC-:B------:R-:W-:Y:S01]  /*51e0*/  FFMA.RZ R11, R9, R17.reuse, R14.reuse ;  /* 0x00000011090b7223 */ /* 0x180fe2000000c00e */
[C---:B------:R-:W-:Y:S02]  /*51f0*/  ISETP.NE.AND P3, PT, R15.reuse, RZ, PT ;  /* 0x000000ff0f00720c */ /* 0x040fe40003f65270 */
[----:B------:R-:W-:Y:S02]  /*5200*/  ISETP.NE.AND P1, PT, R15, RZ, PT ;  /* 0x000000ff0f00720c */ /* 0x000fe40003f25270 */
[----:B------:R-:W-:Y:S01]  /*5210*/  LOP3.LUT R12, R11, 0x7fffff, RZ, 0xc0, !PT ;  /* 0x007fffff0b0c7812 */ /* 0x000fe200078ec0ff */
[CCC-:B------:R-:W-:Y:S01]  /*5220*/  FFMA.RP R11, R9.reuse, R17.reuse, R14.reuse ;  /* 0x00000011090b7223 */ /* 0x1c0fe2000000800e */
[----:B------:R-:W-:Y:S01]  /*5230*/  FFMA.RM R14, R9, R17, R14 ;  /* 0x00000011090e7223 */ /* 0x000fe2000000400e */
[C---:B------:R-:W-:Y:S01]  /*5240*/  VIADD R9, R15.reuse, 0x20 ;  /* 0x000000200f097836 */ /* 0x040fe20000000000 */
[----:B------:R-:W-:Y:S02]  /*5250*/  LOP3.LUT R12, R12, 0x800000, RZ, 0xfc, !PT ;  /* 0x008000000c0c7812 */ /* 0x000fe400078efcff */
[----:B------:R-:W-:-:S02]  /*5260*/  IADD3 R13, PT, PT, -R15, RZ, RZ ;  /* 0x000000ff0f0d7210 */ /* 0x000fc40007ffe1ff */
[----:B------:R-:W-:Y:S02]  /*5270*/  SHF.L.U32 R9, R12, R9, RZ ;  /* 0x000000090c097219 */ /* 0x000fe400000006ff */
[----:B------:R-:W-:Y:S02]  /*5280*/  FSETP.NEU.FTZ.AND P0, PT, R11, R14, PT ;  /* 0x0000000e0b00720b */ /* 0x000fe40003f1d000 */
[----:B------:R-:W-:Y:S02]  /*5290*/  SEL R11, R13, RZ, P3 ;  /* 0x000000ff0d0b7207 */ /* 0x000fe40001800000 */
[----:B------:R-:W-:Y:S02]  /*52a0*/  ISETP.NE.AND P1, PT, R9, RZ, P1 ;  /* 0x000000ff0900720c */ /* 0x000fe40000f25270 */
[----:B------:R-:W-:Y:S02]  /*52b0*/  SHF.R.U32.HI R11, RZ, R11, R12 ;  /* 0x0000000bff0b7219 */ /* 0x000fe4000001160c */
[----:B------:R-:W-:-:S02]  /*52c0*/  PLOP3.LUT P0, PT, P0, P1, PT, 0xf8, 0x8f ;  /* 0x00000000008f781c */ /* 0x000fc40000703f70 */
[----:B------:R-:W-:Y:S02]  /*52d0*/  SHF.R.U32.HI R12, RZ, 0x1, R11 ;  /* 0x00000001ff0c7819 */ /* 0x000fe4000001160b */
[----:B------:R-:W-:-:S04]  /*52e0*/  SEL R9, RZ, 0x1, !P0 ;  /* 0x00000001ff097807 */ /* 0x000fc80004000000 */
[----:B------:R-:W-:-:S04]  /*52f0*/  LOP3.LUT R14, R9, 0x1, R12, 0xf8, !PT ;  /* 0x00000001090e7812 */ /* 0x000fc800078ef80c */
[----:B------:R-:W-:-:S05]  /*5300*/  LOP3.LUT R11, R14, R11, RZ, 0xc0, !PT ;  /* 0x0000000b0e0b7212 */ /* 0x000fca00078ec0ff */
[----:B------:R-:W-:-:S05]  /*5310*/  IMAD.IADD R11, R12, 0x1, R11 ;  /* 0x000000010c0b7824 */ /* 0x000fca00078e020b */
[----:B------:R-:W-:Y:S01]  /*5320*/  LOP3.LUT R4, R11, R4, RZ, 0xfc, !PT ;  /* 0x000000040b047212 */ /* 0x000fe200078efcff */
[----:B------:R-:W-:Y:S06]  /*5330*/  BRA `(.L_x_91) ;  /* 0x0000000000107947 */ /* 0x000fec0003800000 */
.L_x_90:
[----:B------:R-:W-:-:S04]  /*5340*/  LOP3.LUT R4, R4, 0x80000000, RZ, 0xc0, !PT ;  /* 0x8000000004047812 */ /* 0x000fc800078ec0ff */
[----:B------:R-:W-:Y:S01]  /*5350*/  LOP3.LUT R4, R4, 0x7f800000, RZ, 0xfc, !PT ;  /* 0x7f80000004047812 */ /* 0x000fe200078efcff */
[----:B------:R-:W-:Y:S06]  /*5360*/  BRA `(.L_x_91) ;  /* 0x0000000000047947 */ /* 0x000fec0003800000 */
.L_x_89:
[----:B------:R-:W-:-:S07]  /*5370*/  LEA R4, R13, R4, 0x17 ;  /* 0x000000040d047211 */ /* 0x000fce00078eb8ff */
.L_x_91:
[----:B------:R-:W-:Y:S05]  /*5380*/  BSYNC.RECONVERGENT B1 ;  /* 0x0000000000017941 */ /* 0x000fea0003800200 */
.L_x_88:
[----:B------:R-:W-:Y:S05]  /*5390*/  BRA `(.L_x_92) ;  /* 0x0000000000207947 */ /* 0x000fea0003800000 */
.L_x_87:
[----:B------:R-:W-:-:S04]  /*53a0*/  LOP3.LUT R4, R9, 0x80000000, R4, 0x48, !PT ;  /* 0x8000000009047812 */ /* 0x000fc800078e4804 */
[----:B------:R-:W-:Y:S01]  /*53b0*/  LOP3.LUT R4, R4, 0x7f800000, RZ, 0xfc, !PT ;  /* 0x7f80000004047812 */ /* 0x000fe200078efcff */
[----:B------:R-:W-:Y:S06]  /*53c0*/  BRA `(.L_x_92) ;  /* 0x0000000000147947 */ /* 0x000fec0003800000 */
.L_x_86:
[----:B------:R-:W-:Y:S01]  /*53d0*/  LOP3.LUT R4, R9, 0x80000000, R4, 0x48, !PT ;  /* 0x8000000009047812 */ /* 0x000fe200078e4804 */
[----:B------:R-:W-:Y:S06]  /*53e0*/  BRA `(.L_x_92) ;  /* 0x00000000000c7947 */ /* 0x000fec0003800000 */
.L_x_85:
[----:B------:R-:W0:Y:S01]  /*53f0*/  MUFU.RSQ R4, -QNAN ;  /* 0xffc0000000047908 */ /* 0x000e220000001400 */
[----:B------:R-:W-:Y:S05]  /*5400*/  BRA `(.L_x_92) ;  /* 0x0000000000047947 */ /* 0x000fea0003800000 */
.L_x_84:
[----:B------:R-:W-:-:S07]  /*5410*/  FADD.FTZ R4, R4, R9 ;  /* 0x0000000904047221 */ /* 0x000fce0000010000 */
.L_x_92:
[----:B------:R-:W-:Y:S05]  /*5420*/  BSYNC.RECONVERGENT B0 ;  /* 0x0000000000007941 */ /* 0x000fea0003800200 */
.L_x_82:
[----:B------:R-:W-:Y:S02]  /*5430*/  HFMA2 R11, -RZ, RZ, 0, 0 ;  /* 0x00000000ff0b7431 */ /* 0x000fe400000001ff */
[----:B0-----:R-:W-:Y:S02]  /*5440*/  IMAD.MOV.U32 R9, RZ, RZ, R4 ;  /* 0x000000ffff097224 */ /* 0x001fe400078e0004 */
[----:B------:R-:W-:Y:S05]  /*5450*/  RET.REL.NODEC R10 `(_Z12softmax_cudaPfS_S_S_mm) ;  /* 0xffffffa80ae87950 */ /* 0x000fea0003c3ffff */
.L_x_93:
[----:B------:R-:W-:-:S00]  /*5460*/  BRA `(.L_x_93) ;  /* 0xfffffffc00fc7947 */ /* 0x000fc0000383ffff */
[----:B------:R-:W-:-:S00]  /*5470*/  NOP ;  /* 0x0000000000007918 */ /* 0x000fc00000000000 */
        /* <DEDUP_REMOVED lines=8> */
.L_x_95:


//--------------------- .nv.shared._Z12softmax_cudaPfS_S_S_mm --------------------------
	.section	.nv.shared._Z12softmax_cudaPfS_S_S_mm,"aw",@nobits
	.sectionflags	@""
	.align	16
	.zero		1024


//--------------------- .nv.shared.reserved.0     --------------------------
	.section	.nv.shared.reserved.0,"aw",@nobits
	.weak		__nv_reservedSMEM_offset_0_alias
	.size		__nv_reservedSMEM_offset_0_alias, 0, 64
	.other		__nv_reservedSMEM_offset_0_alias,@"STO_CUDA_RESERVED_SHARED STV_DEFAULT"
__nv_reservedSMEM_offset_0_alias:
	.zero		0
	.zero		64


//--------------------- .nv.constant0._Z12softmax_cudaPfS_S_S_mm --------------------------
	.section	.nv.constant0._Z12softmax_cudaPfS_S_S_mm,"a",@progbits
	.sectionflags	@""
	.align	4
.nv.constant0._Z12softmax_cudaPfS_S_S_mm:
	.zero		944


//--------------------- SYMBOLS --------------------------

	.type		.nv.reservedSmem.offset0,@object
	.size		.nv.reservedSmem.offset0,0x4
	.type		.nv.reservedSmem.cap,@object
	.size		.nv.reservedSmem.cap,0x4
